//
// Generated by NVIDIA NVVM Compiler
//
// Compiler Build ID: CL-36424714
// Cuda compilation tools, release 13.0, V13.0.88
// Based on NVVM 20.0.0
//

.version 9.0
.target sm_100
.address_size 64

	// .globl	LaplaceSolver
.const .align 8 .b8 _a[800];
.const .align 8 .b8 _b[8];
.const .align 4 .b8 _sizes[8];
.const .align 8 .b8 _lengths[16];
.const .align 4 .b8 _intV[12];
.const .align 4 .b8 _extV[12];
.const .align 8 .b8 _w[24];

.visible .entry LaplaceSolver(
	.param .u64 .ptr .align 1 LaplaceSolver_param_0,
	.param .u32 LaplaceSolver_param_1,
	.param .u64 .ptr .align 1 LaplaceSolver_param_2,
	.param .u32 LaplaceSolver_param_3,
	.param .u64 .ptr .align 1 LaplaceSolver_param_4,
	.param .u32 LaplaceSolver_param_5,
	.param .u64 .ptr .align 1 LaplaceSolver_param_6,
	.param .u32 LaplaceSolver_param_7,
	.param .u64 .ptr .align 1 LaplaceSolver_param_8,
	.param .u32 LaplaceSolver_param_9,
	.param .u64 .ptr .align 1 LaplaceSolver_param_10,
	.param .u32 LaplaceSolver_param_11
)
{
	.reg .pred 	%p<19>;
	.reg .b32 	%r<240>;
	.reg .b64 	%rd<113>;
	.reg .b64 	%fd<106>;

	ld.param.u64 	%rd14, [LaplaceSolver_param_0];
	ld.param.u64 	%rd15, [LaplaceSolver_param_2];
	ld.param.u64 	%rd16, [LaplaceSolver_param_4];
	ld.param.u32 	%r48, [LaplaceSolver_param_5];
	ld.param.u64 	%rd17, [LaplaceSolver_param_6];
	ld.param.u64 	%rd18, [LaplaceSolver_param_8];
	ld.param.u64 	%rd19, [LaplaceSolver_param_10];
	cvta.to.global.u64 	%rd1, %rd16;
	cvta.to.global.u64 	%rd2, %rd17;
	cvta.to.global.u64 	%rd3, %rd15;
	cvta.to.global.u64 	%rd4, %rd19;
	cvta.to.global.u64 	%rd5, %rd14;
	cvta.to.global.u64 	%rd20, %rd18;
	mov.u32 	%r1, %ntid.x;
	mov.u32 	%r49, %ctaid.x;
	mov.u32 	%r50, %tid.x;
	mad.lo.s32 	%r218, %r1, %r49, %r50;
	mul.wide.s32 	%rd21, %r48, 4;
	add.s64 	%rd6, %rd20, %rd21;
	ld.global.u32 	%r51, [%rd6];
	setp.ge.s32 	%p1, %r218, %r51;
	@%p1 bra 	$L__BB0_27;
	setp.gt.s32 	%p2, %r48, 0;
	mul.wide.s32 	%rd22, %r48, 8;
	add.s64 	%rd7, %rd4, %rd22;
	mov.u32 	%r52, %nctaid.x;
	mul.lo.s32 	%r3, %r1, %r52;
	@%p2 bra 	$L__BB0_2;
	bra.uni 	$L__BB0_26;
$L__BB0_2:
	and.b32  	%r4, %r48, 7;
	add.s32 	%r5, %r4, -1;
	and.b32  	%r6, %r48, 3;
	add.s32 	%r7, %r6, -1;
	and.b32  	%r8, %r48, 2147483640;
	and.b32  	%r9, %r48, 1;
	neg.s32 	%r10, %r8;
	add.s64 	%rd8, %rd1, 16;
$L__BB0_3:
	setp.lt.u32 	%p4, %r48, 8;
	mov.b32 	%r232, 0;
	mov.u32 	%r227, %r218;
	mov.u32 	%r238, %r232;
	@%p4 bra 	$L__BB0_6;
	add.s64 	%rd111, %rd2, 16;
	mov.b32 	%r238, 0;
	mov.u64 	%rd112, %rd8;
	mov.u32 	%r219, %r10;
	mov.u32 	%r227, %r218;
$L__BB0_5:
	.pragma "nounroll";
	ld.global.u32 	%r57, [%rd112+-16];
	add.s32 	%r58, %r57, -2;
	div.s32 	%r59, %r227, %r58;
	mul.lo.s32 	%r60, %r59, %r58;
	sub.s32 	%r61, %r227, %r60;
	ld.global.u32 	%r62, [%rd111+-16];
	mad.lo.s32 	%r63, %r62, %r61, %r62;
	add.s32 	%r64, %r63, %r238;
	ld.global.u32 	%r65, [%rd112+-12];
	add.s32 	%r66, %r65, -2;
	div.s32 	%r67, %r59, %r66;
	mul.lo.s32 	%r68, %r67, %r66;
	sub.s32 	%r69, %r59, %r68;
	ld.global.u32 	%r70, [%rd111+-12];
	mad.lo.s32 	%r71, %r70, %r69, %r70;
	add.s32 	%r72, %r71, %r64;
	ld.global.u32 	%r73, [%rd112+-8];
	add.s32 	%r74, %r73, -2;
	div.s32 	%r75, %r67, %r74;
	mul.lo.s32 	%r76, %r75, %r74;
	sub.s32 	%r77, %r67, %r76;
	ld.global.u32 	%r78, [%rd111+-8];
	mad.lo.s32 	%r79, %r78, %r77, %r78;
	add.s32 	%r80, %r79, %r72;
	ld.global.u32 	%r81, [%rd112+-4];
	add.s32 	%r82, %r81, -2;
	div.s32 	%r83, %r75, %r82;
	mul.lo.s32 	%r84, %r83, %r82;
	sub.s32 	%r85, %r75, %r84;
	ld.global.u32 	%r86, [%rd111+-4];
	mad.lo.s32 	%r87, %r86, %r85, %r86;
	add.s32 	%r88, %r87, %r80;
	ld.global.u32 	%r89, [%rd112];
	add.s32 	%r90, %r89, -2;
	div.s32 	%r91, %r83, %r90;
	mul.lo.s32 	%r92, %r91, %r90;
	sub.s32 	%r93, %r83, %r92;
	ld.global.u32 	%r94, [%rd111];
	mad.lo.s32 	%r95, %r94, %r93, %r94;
	add.s32 	%r96, %r95, %r88;
	ld.global.u32 	%r97, [%rd112+4];
	add.s32 	%r98, %r97, -2;
	div.s32 	%r99, %r91, %r98;
	mul.lo.s32 	%r100, %r99, %r98;
	sub.s32 	%r101, %r91, %r100;
	ld.global.u32 	%r102, [%rd111+4];
	mad.lo.s32 	%r103, %r102, %r101, %r102;
	add.s32 	%r104, %r103, %r96;
	ld.global.u32 	%r105, [%rd112+8];
	add.s32 	%r106, %r105, -2;
	div.s32 	%r107, %r99, %r106;
	mul.lo.s32 	%r108, %r107, %r106;
	sub.s32 	%r109, %r99, %r108;
	ld.global.u32 	%r110, [%rd111+8];
	mad.lo.s32 	%r111, %r110, %r109, %r110;
	add.s32 	%r112, %r111, %r104;
	ld.global.u32 	%r113, [%rd112+12];
	add.s32 	%r114, %r113, -2;
	div.s32 	%r227, %r107, %r114;
	mul.lo.s32 	%r115, %r227, %r114;
	sub.s32 	%r116, %r107, %r115;
	ld.global.u32 	%r117, [%rd111+12];
	mad.lo.s32 	%r118, %r117, %r116, %r117;
	add.s32 	%r238, %r118, %r112;
	add.s32 	%r219, %r219, 8;
	add.s64 	%rd112, %rd112, 32;
	add.s64 	%rd111, %rd111, 32;
	setp.eq.s32 	%p5, %r219, 0;
	mov.u32 	%r232, %r8;
	@%p5 bra 	$L__BB0_6;
	bra.uni 	$L__BB0_5;
$L__BB0_6:
	setp.eq.s32 	%p6, %r4, 0;
	@%p6 bra 	$L__BB0_14;
	setp.lt.u32 	%p7, %r5, 3;
	@%p7 bra 	$L__BB0_9;
	mul.wide.u32 	%rd23, %r232, 4;
	add.s64 	%rd24, %rd1, %rd23;
	ld.global.u32 	%r120, [%rd24];
	add.s32 	%r121, %r120, -2;
	div.s32 	%r122, %r227, %r121;
	mul.lo.s32 	%r123, %r122, %r121;
	sub.s32 	%r124, %r227, %r123;
	add.s64 	%rd25, %rd2, %rd23;
	ld.global.u32 	%r125, [%rd25];
	mad.lo.s32 	%r126, %r125, %r124, %r125;
	add.s32 	%r127, %r126, %r238;
	ld.global.u32 	%r128, [%rd24+4];
	add.s32 	%r129, %r128, -2;
	div.s32 	%r130, %r122, %r129;
	mul.lo.s32 	%r131, %r130, %r129;
	sub.s32 	%r132, %r122, %r131;
	ld.global.u32 	%r133, [%rd25+4];
	mad.lo.s32 	%r134, %r133, %r132, %r133;
	add.s32 	%r135, %r134, %r127;
	ld.global.u32 	%r136, [%rd24+8];
	add.s32 	%r137, %r136, -2;
	div.s32 	%r138, %r130, %r137;
	mul.lo.s32 	%r139, %r138, %r137;
	sub.s32 	%r140, %r130, %r139;
	ld.global.u32 	%r141, [%rd25+8];
	mad.lo.s32 	%r142, %r141, %r140, %r141;
	add.s32 	%r143, %r142, %r135;
	ld.global.u32 	%r144, [%rd24+12];
	add.s32 	%r145, %r144, -2;
	div.s32 	%r227, %r138, %r145;
	mul.lo.s32 	%r146, %r227, %r145;
	sub.s32 	%r147, %r138, %r146;
	ld.global.u32 	%r148, [%rd25+12];
	mad.lo.s32 	%r149, %r148, %r147, %r148;
	add.s32 	%r238, %r149, %r143;
	add.s32 	%r232, %r232, 4;
$L__BB0_9:
	setp.eq.s32 	%p8, %r6, 0;
	@%p8 bra 	$L__BB0_14;
	setp.eq.s32 	%p9, %r7, 0;
	@%p9 bra 	$L__BB0_12;
	mul.wide.u32 	%rd26, %r232, 4;
	add.s64 	%rd27, %rd1, %rd26;
	ld.global.u32 	%r151, [%rd27];
	add.s32 	%r152, %r151, -2;
	div.s32 	%r153, %r227, %r152;
	mul.lo.s32 	%r154, %r153, %r152;
	sub.s32 	%r155, %r227, %r154;
	add.s64 	%rd28, %rd2, %rd26;
	ld.global.u32 	%r156, [%rd28];
	mad.lo.s32 	%r157, %r156, %r155, %r156;
	add.s32 	%r158, %r157, %r238;
	ld.global.u32 	%r159, [%rd27+4];
	add.s32 	%r160, %r159, -2;
	div.s32 	%r227, %r153, %r160;
	mul.lo.s32 	%r161, %r227, %r160;
	sub.s32 	%r162, %r153, %r161;
	ld.global.u32 	%r163, [%rd28+4];
	mad.lo.s32 	%r164, %r163, %r162, %r163;
	add.s32 	%r238, %r164, %r158;
	add.s32 	%r232, %r232, 2;
$L__BB0_12:
	setp.eq.s32 	%p10, %r9, 0;
	@%p10 bra 	$L__BB0_14;
	mul.wide.u32 	%rd29, %r232, 4;
	add.s64 	%rd30, %rd1, %rd29;
	ld.global.u32 	%r165, [%rd30];
	add.s32 	%r166, %r165, -2;
	rem.s32 	%r167, %r227, %r166;
	add.s64 	%rd31, %rd2, %rd29;
	ld.global.u32 	%r168, [%rd31];
	mad.lo.s32 	%r169, %r168, %r167, %r168;
	add.s32 	%r238, %r169, %r238;
$L__BB0_14:
	mov.b32 	%r224, 0;
	mov.f64 	%fd105, 0d0000000000000000;
	@%p4 bra 	$L__BB0_17;
	mov.b32 	%r222, 0;
	mov.f64 	%fd105, 0d0000000000000000;
$L__BB0_16:
	.pragma "nounroll";
	mul.wide.u32 	%rd32, %r222, 4;
	add.s64 	%rd33, %rd2, %rd32;
	ld.global.u32 	%r172, [%rd33];
	sub.s32 	%r173, %r238, %r172;
	mul.wide.s32 	%rd34, %r173, 8;
	add.s64 	%rd35, %rd5, %rd34;
	ld.global.f64 	%fd21, [%rd35];
	add.s32 	%r174, %r172, %r238;
	mul.wide.s32 	%rd36, %r174, 8;
	add.s64 	%rd37, %rd5, %rd36;
	ld.global.f64 	%fd22, [%rd37];
	add.f64 	%fd23, %fd21, %fd22;
	mul.wide.u32 	%rd38, %r222, 8;
	add.s64 	%rd39, %rd4, %rd38;
	ld.global.f64 	%fd24, [%rd39];
	fma.rn.f64 	%fd25, %fd23, %fd24, %fd105;
	ld.global.u32 	%r175, [%rd33+4];
	sub.s32 	%r176, %r238, %r175;
	mul.wide.s32 	%rd40, %r176, 8;
	add.s64 	%rd41, %rd5, %rd40;
	ld.global.f64 	%fd26, [%rd41];
	add.s32 	%r177, %r175, %r238;
	mul.wide.s32 	%rd42, %r177, 8;
	add.s64 	%rd43, %rd5, %rd42;
	ld.global.f64 	%fd27, [%rd43];
	add.f64 	%fd28, %fd26, %fd27;
	ld.global.f64 	%fd29, [%rd39+8];
	fma.rn.f64 	%fd30, %fd28, %fd29, %fd25;
	ld.global.u32 	%r178, [%rd33+8];
	sub.s32 	%r179, %r238, %r178;
	mul.wide.s32 	%rd44, %r179, 8;
	add.s64 	%rd45, %rd5, %rd44;
	ld.global.f64 	%fd31, [%rd45];
	add.s32 	%r180, %r178, %r238;
	mul.wide.s32 	%rd46, %r180, 8;
	add.s64 	%rd47, %rd5, %rd46;
	ld.global.f64 	%fd32, [%rd47];
	add.f64 	%fd33, %fd31, %fd32;
	ld.global.f64 	%fd34, [%rd39+16];
	fma.rn.f64 	%fd35, %fd33, %fd34, %fd30;
	ld.global.u32 	%r181, [%rd33+12];
	sub.s32 	%r182, %r238, %r181;
	mul.wide.s32 	%rd48, %r182, 8;
	add.s64 	%rd49, %rd5, %rd48;
	ld.global.f64 	%fd36, [%rd49];
	add.s32 	%r183, %r181, %r238;
	mul.wide.s32 	%rd50, %r183, 8;
	add.s64 	%rd51, %rd5, %rd50;
	ld.global.f64 	%fd37, [%rd51];
	add.f64 	%fd38, %fd36, %fd37;
	ld.global.f64 	%fd39, [%rd39+24];
	fma.rn.f64 	%fd40, %fd38, %fd39, %fd35;
	ld.global.u32 	%r184, [%rd33+16];
	sub.s32 	%r185, %r238, %r184;
	mul.wide.s32 	%rd52, %r185, 8;
	add.s64 	%rd53, %rd5, %rd52;
	ld.global.f64 	%fd41, [%rd53];
	add.s32 	%r186, %r184, %r238;
	mul.wide.s32 	%rd54, %r186, 8;
	add.s64 	%rd55, %rd5, %rd54;
	ld.global.f64 	%fd42, [%rd55];
	add.f64 	%fd43, %fd41, %fd42;
	ld.global.f64 	%fd44, [%rd39+32];
	fma.rn.f64 	%fd45, %fd43, %fd44, %fd40;
	ld.global.u32 	%r187, [%rd33+20];
	sub.s32 	%r188, %r238, %r187;
	mul.wide.s32 	%rd56, %r188, 8;
	add.s64 	%rd57, %rd5, %rd56;
	ld.global.f64 	%fd46, [%rd57];
	add.s32 	%r189, %r187, %r238;
	mul.wide.s32 	%rd58, %r189, 8;
	add.s64 	%rd59, %rd5, %rd58;
	ld.global.f64 	%fd47, [%rd59];
	add.f64 	%fd48, %fd46, %fd47;
	ld.global.f64 	%fd49, [%rd39+40];
	fma.rn.f64 	%fd50, %fd48, %fd49, %fd45;
	ld.global.u32 	%r190, [%rd33+24];
	sub.s32 	%r191, %r238, %r190;
	mul.wide.s32 	%rd60, %r191, 8;
	add.s64 	%rd61, %rd5, %rd60;
	ld.global.f64 	%fd51, [%rd61];
	add.s32 	%r192, %r190, %r238;
	mul.wide.s32 	%rd62, %r192, 8;
	add.s64 	%rd63, %rd5, %rd62;
	ld.global.f64 	%fd52, [%rd63];
	add.f64 	%fd53, %fd51, %fd52;
	ld.global.f64 	%fd54, [%rd39+48];
	fma.rn.f64 	%fd55, %fd53, %fd54, %fd50;
	ld.global.u32 	%r193, [%rd33+28];
	sub.s32 	%r194, %r238, %r193;
	mul.wide.s32 	%rd64, %r194, 8;
	add.s64 	%rd65, %rd5, %rd64;
	ld.global.f64 	%fd56, [%rd65];
	add.s32 	%r195, %r193, %r238;
	mul.wide.s32 	%rd66, %r195, 8;
	add.s64 	%rd67, %rd5, %rd66;
	ld.global.f64 	%fd57, [%rd67];
	add.f64 	%fd58, %fd56, %fd57;
	ld.global.f64 	%fd59, [%rd39+56];
	fma.rn.f64 	%fd105, %fd58, %fd59, %fd55;
	add.s32 	%r222, %r222, 8;
	setp.ne.s32 	%p12, %r222, %r8;
	mov.u32 	%r224, %r8;
	@%p12 bra 	$L__BB0_16;
$L__BB0_17:
	@%p6 bra 	$L__BB0_25;
	setp.lt.u32 	%p14, %r5, 3;
	@%p14 bra 	$L__BB0_20;
	mul.wide.u32 	%rd68, %r224, 4;
	add.s64 	%rd69, %rd2, %rd68;
	ld.global.u32 	%r196, [%rd69];
	sub.s32 	%r197, %r238, %r196;
	mul.wide.s32 	%rd70, %r197, 8;
	add.s64 	%rd71, %rd5, %rd70;
	ld.global.f64 	%fd61, [%rd71];
	add.s32 	%r198, %r196, %r238;
	mul.wide.s32 	%rd72, %r198, 8;
	add.s64 	%rd73, %rd5, %rd72;
	ld.global.f64 	%fd62, [%rd73];
	add.f64 	%fd63, %fd61, %fd62;
	mul.wide.u32 	%rd74, %r224, 8;
	add.s64 	%rd75, %rd4, %rd74;
	ld.global.f64 	%fd64, [%rd75];
	fma.rn.f64 	%fd65, %fd63, %fd64, %fd105;
	ld.global.u32 	%r199, [%rd69+4];
	sub.s32 	%r200, %r238, %r199;
	mul.wide.s32 	%rd76, %r200, 8;
	add.s64 	%rd77, %rd5, %rd76;
	ld.global.f64 	%fd66, [%rd77];
	add.s32 	%r201, %r199, %r238;
	mul.wide.s32 	%rd78, %r201, 8;
	add.s64 	%rd79, %rd5, %rd78;
	ld.global.f64 	%fd67, [%rd79];
	add.f64 	%fd68, %fd66, %fd67;
	ld.global.f64 	%fd69, [%rd75+8];
	fma.rn.f64 	%fd70, %fd68, %fd69, %fd65;
	ld.global.u32 	%r202, [%rd69+8];
	sub.s32 	%r203, %r238, %r202;
	mul.wide.s32 	%rd80, %r203, 8;
	add.s64 	%rd81, %rd5, %rd80;
	ld.global.f64 	%fd71, [%rd81];
	add.s32 	%r204, %r202, %r238;
	mul.wide.s32 	%rd82, %r204, 8;
	add.s64 	%rd83, %rd5, %rd82;
	ld.global.f64 	%fd72, [%rd83];
	add.f64 	%fd73, %fd71, %fd72;
	ld.global.f64 	%fd74, [%rd75+16];
	fma.rn.f64 	%fd75, %fd73, %fd74, %fd70;
	ld.global.u32 	%r205, [%rd69+12];
	sub.s32 	%r206, %r238, %r205;
	mul.wide.s32 	%rd84, %r206, 8;
	add.s64 	%rd85, %rd5, %rd84;
	ld.global.f64 	%fd76, [%rd85];
	add.s32 	%r207, %r205, %r238;
	mul.wide.s32 	%rd86, %r207, 8;
	add.s64 	%rd87, %rd5, %rd86;
	ld.global.f64 	%fd77, [%rd87];
	add.f64 	%fd78, %fd76, %fd77;
	ld.global.f64 	%fd79, [%rd75+24];
	fma.rn.f64 	%fd105, %fd78, %fd79, %fd75;
	add.s32 	%r224, %r224, 4;
$L__BB0_20:
	setp.eq.s32 	%p15, %r6, 0;
	@%p15 bra 	$L__BB0_25;
	setp.eq.s32 	%p16, %r7, 0;
	@%p16 bra 	$L__BB0_23;
	mul.wide.u32 	%rd88, %r224, 4;
	add.s64 	%rd89, %rd2, %rd88;
	ld.global.u32 	%r208, [%rd89];
	sub.s32 	%r209, %r238, %r208;
	mul.wide.s32 	%rd90, %r209, 8;
	add.s64 	%rd91, %rd5, %rd90;
	ld.global.f64 	%fd81, [%rd91];
	add.s32 	%r210, %r208, %r238;
	mul.wide.s32 	%rd92, %r210, 8;
	add.s64 	%rd93, %rd5, %rd92;
	ld.global.f64 	%fd82, [%rd93];
	add.f64 	%fd83, %fd81, %fd82;
	mul.wide.u32 	%rd94, %r224, 8;
	add.s64 	%rd95, %rd4, %rd94;
	ld.global.f64 	%fd84, [%rd95];
	fma.rn.f64 	%fd85, %fd83, %fd84, %fd105;
	ld.global.u32 	%r211, [%rd89+4];
	sub.s32 	%r212, %r238, %r211;
	mul.wide.s32 	%rd96, %r212, 8;
	add.s64 	%rd97, %rd5, %rd96;
	ld.global.f64 	%fd86, [%rd97];
	add.s32 	%r213, %r211, %r238;
	mul.wide.s32 	%rd98, %r213, 8;
	add.s64 	%rd99, %rd5, %rd98;
	ld.global.f64 	%fd87, [%rd99];
	add.f64 	%fd88, %fd86, %fd87;
	ld.global.f64 	%fd89, [%rd95+8];
	fma.rn.f64 	%fd105, %fd88, %fd89, %fd85;
	add.s32 	%r224, %r224, 2;
$L__BB0_23:
	setp.eq.s32 	%p17, %r9, 0;
	@%p17 bra 	$L__BB0_25;
	mul.wide.u32 	%rd100, %r224, 4;
	add.s64 	%rd101, %rd2, %rd100;
	ld.global.u32 	%r214, [%rd101];
	sub.s32 	%r215, %r238, %r214;
	mul.wide.s32 	%rd102, %r215, 8;
	add.s64 	%rd103, %rd5, %rd102;
	ld.global.f64 	%fd90, [%rd103];
	add.s32 	%r216, %r214, %r238;
	mul.wide.s32 	%rd104, %r216, 8;
	add.s64 	%rd105, %rd5, %rd104;
	ld.global.f64 	%fd91, [%rd105];
	add.f64 	%fd92, %fd90, %fd91;
	mul.wide.u32 	%rd106, %r224, 8;
	add.s64 	%rd107, %rd4, %rd106;
	ld.global.f64 	%fd93, [%rd107];
	fma.rn.f64 	%fd105, %fd92, %fd93, %fd105;
$L__BB0_25:
	mul.wide.s32 	%rd108, %r238, 8;
	add.s64 	%rd109, %rd5, %rd108;
	ld.global.f64 	%fd94, [%rd109];
	ld.global.f64 	%fd95, [%rd7];
	mul.f64 	%fd96, %fd94, %fd95;
	sub.f64 	%fd97, %fd105, %fd96;
	add.s64 	%rd110, %rd3, %rd108;
	st.global.f64 	[%rd110], %fd97;
	add.s32 	%r218, %r218, %r3;
	ld.global.u32 	%r217, [%rd6];
	setp.lt.s32 	%p18, %r218, %r217;
	@%p18 bra 	$L__BB0_3;
	bra.uni 	$L__BB0_27;
$L__BB0_26:
	ld.global.f64 	%fd13, [%rd5];
	ld.global.f64 	%fd14, [%rd7];
	mul.f64 	%fd15, %fd13, %fd14;
	mov.f64 	%fd16, 0d0000000000000000;
	sub.f64 	%fd17, %fd16, %fd15;
	st.global.f64 	[%rd3], %fd17;
	add.s32 	%r218, %r218, %r3;
	ld.global.u32 	%r53, [%rd6];
	setp.lt.s32 	%p3, %r218, %r53;
	@%p3 bra 	$L__BB0_26;
$L__BB0_27:
	ret;

}
	// .globl	Copy
.visible .entry Copy(
	.param .u64 .ptr .align 1 Copy_param_0,
	.param .u32 Copy_param_1,
	.param .u64 .ptr .align 1 Copy_param_2,
	.param .u32 Copy_param_3
)
{
	.reg .pred 	%p<3>;
	.reg .b32 	%r<11>;
	.reg .b64 	%rd<8>;
	.reg .b64 	%fd<2>;

	ld.param.u64 	%rd3, [Copy_param_0];
	ld.param.u32 	%r6, [Copy_param_1];
	ld.param.u64 	%rd4, [Copy_param_2];
	mov.u32 	%r1, %ntid.x;
	mov.u32 	%r7, %ctaid.x;
	mov.u32 	%r8, %tid.x;
	mad.lo.s32 	%r10, %r1, %r7, %r8;
	setp.ge.s32 	%p1, %r10, %r6;
	@%p1 bra 	$L__BB1_3;
	mov.u32 	%r9, %nctaid.x;
	mul.lo.s32 	%r3, %r1, %r9;
	cvta.to.global.u64 	%rd1, %rd3;
	cvta.to.global.u64 	%rd2, %rd4;
$L__BB1_2:
	mul.wide.s32 	%rd5, %r10, 8;
	add.s64 	%rd6, %rd1, %rd5;
	ld.global.f64 	%fd1, [%rd6];
	add.s64 	%rd7, %rd2, %rd5;
	st.global.f64 	[%rd7], %fd1;
	add.s32 	%r10, %r10, %r3;
	setp.lt.s32 	%p2, %r10, %r6;
	@%p2 bra 	$L__BB1_2;
$L__BB1_3:
	ret;

}
	// .globl	Delta
.visible .entry Delta(
	.param .u64 .ptr .align 1 Delta_param_0,
	.param .u32 Delta_param_1,
	.param .u64 .ptr .align 1 Delta_param_2,
	.param .u32 Delta_param_3,
	.param .u64 .ptr .align 1 Delta_param_4,
	.param .u32 Delta_param_5
)
{
	.reg .pred 	%p<4>;
	.reg .b32 	%r<11>;
	.reg .b64 	%rd<11>;
	.reg .b64 	%fd<6>;

	ld.param.u64 	%rd4, [Delta_param_0];
	ld.param.u32 	%r6, [Delta_param_1];
	ld.param.u64 	%rd5, [Delta_param_2];
	ld.param.u64 	%rd6, [Delta_param_4];
	mov.u32 	%r1, %ntid.x;
	mov.u32 	%r7, %ctaid.x;
	mov.u32 	%r8, %tid.x;
	mad.lo.s32 	%r10, %r1, %r7, %r8;
	setp.ge.s32 	%p1, %r10, %r6;
	@%p1 bra 	$L__BB2_3;
	mov.u32 	%r9, %nctaid.x;
	mul.lo.s32 	%r3, %r1, %r9;
	cvta.to.global.u64 	%rd1, %rd5;
	cvta.to.global.u64 	%rd2, %rd4;
	cvta.to.global.u64 	%rd3, %rd6;
$L__BB2_2:
	mul.wide.s32 	%rd7, %r10, 8;
	add.s64 	%rd8, %rd1, %rd7;
	ld.global.f64 	%fd1, [%rd8];
	add.s64 	%rd9, %rd2, %rd7;
	ld.global.f64 	%fd2, [%rd9];
	setp.gt.f64 	%p2, %fd1, %fd2;
	sub.f64 	%fd3, %fd1, %fd2;
	sub.f64 	%fd4, %fd2, %fd1;
	selp.f64 	%fd5, %fd3, %fd4, %p2;
	add.s64 	%rd10, %rd3, %rd7;
	st.global.f64 	[%rd10], %fd5;
	add.s32 	%r10, %r10, %r3;
	setp.lt.s32 	%p3, %r10, %r6;
	@%p3 bra 	$L__BB2_2;
$L__BB2_3:
	ret;

}
	// .globl	Max
.visible .entry Max(
	.param .u64 .ptr .align 1 Max_param_0,
	.param .u32 Max_param_1,
	.param .u64 .ptr .align 1 Max_param_2,
	.param .u32 Max_param_3
)
{
	.reg .pred 	%p<24>;
	.reg .b32 	%r<54>;
	.reg .b64 	%rd<25>;
	.reg .b64 	%fd<58>;

	ld.param.u64 	%rd4, [Max_param_0];
	ld.param.u32 	%r34, [Max_param_1];
	ld.param.u64 	%rd5, [Max_param_2];
	ld.param.u32 	%r35, [Max_param_3];
	cvta.to.global.u64 	%rd1, %rd4;
	cvta.to.global.u64 	%rd2, %rd5;
	mov.u32 	%r1, %ntid.x;
	mov.u32 	%r36, %ctaid.x;
	mov.u32 	%r37, %tid.x;
	mad.lo.s32 	%r46, %r1, %r36, %r37;
	setp.ge.s32 	%p1, %r46, %r35;
	@%p1 bra 	$L__BB3_32;
	add.s32 	%r38, %r34, %r35;
	add.s32 	%r39, %r38, -1;
	div.s32 	%r3, %r39, %r35;
	setp.gt.s32 	%p2, %r3, 0;
	mov.u32 	%r40, %nctaid.x;
	mul.lo.s32 	%r4, %r1, %r40;
	@%p2 bra 	$L__BB3_2;
	bra.uni 	$L__BB3_31;
$L__BB3_2:
	add.s32 	%r5, %r3, -1;
	mul.lo.s32 	%r6, %r5, %r35;
	sub.s32 	%r7, %r6, %r35;
	shl.b32 	%r8, %r35, 2;
$L__BB3_3:
	and.b32  	%r10, %r3, 3;
	setp.eq.s32 	%p4, %r10, 0;
	mul.wide.s32 	%rd9, %r46, 8;
	add.s64 	%rd3, %rd2, %rd9;
	mov.b64 	%rd10, 0;
	st.global.u64 	[%rd3], %rd10;
	mov.f64 	%fd46, 0d0000000000000000;
	mov.f64 	%fd34, 0d0000000000000000;
	mov.u32 	%r52, %r3;
	@%p4 bra 	$L__BB3_15;
	add.s32 	%r21, %r6, %r46;
	setp.ge.s32 	%p5, %r21, %r34;
	mov.f64 	%fd46, %fd34;
	@%p5 bra 	$L__BB3_7;
	mul.wide.s32 	%rd11, %r21, 8;
	add.s64 	%rd12, %rd1, %rd11;
	ld.global.f64 	%fd25, [%rd12];
	setp.leu.f64 	%p6, %fd25, 0d0000000000000000;
	@%p6 bra 	$L__BB3_7;
	st.global.f64 	[%rd3], %fd25;
	mov.f64 	%fd46, %fd25;
$L__BB3_7:
	setp.eq.s32 	%p7, %r10, 1;
	mov.u32 	%r52, %r5;
	@%p7 bra 	$L__BB3_15;
	add.s32 	%r22, %r7, %r46;
	setp.ge.s32 	%p8, %r22, %r34;
	@%p8 bra 	$L__BB3_11;
	mul.wide.s32 	%rd13, %r22, 8;
	add.s64 	%rd14, %rd1, %rd13;
	ld.global.f64 	%fd27, [%rd14];
	setp.leu.f64 	%p9, %fd27, %fd46;
	@%p9 bra 	$L__BB3_11;
	st.global.f64 	[%rd3], %fd27;
	mov.f64 	%fd46, %fd27;
$L__BB3_11:
	add.s32 	%r52, %r3, -2;
	setp.eq.s32 	%p10, %r10, 2;
	@%p10 bra 	$L__BB3_15;
	add.s32 	%r52, %r3, -3;
	sub.s32 	%r41, %r7, %r35;
	add.s32 	%r25, %r41, %r46;
	setp.ge.s32 	%p11, %r25, %r34;
	@%p11 bra 	$L__BB3_15;
	mul.wide.s32 	%rd15, %r25, 8;
	add.s64 	%rd16, %rd1, %rd15;
	ld.global.f64 	%fd29, [%rd16];
	setp.leu.f64 	%p12, %fd29, %fd46;
	@%p12 bra 	$L__BB3_15;
	st.global.f64 	[%rd3], %fd29;
	mov.f64 	%fd46, %fd29;
$L__BB3_15:
	setp.lt.u32 	%p13, %r3, 4;
	@%p13 bra 	$L__BB3_30;
	add.s32 	%r42, %r52, -2;
	mad.lo.s32 	%r50, %r35, %r42, %r46;
	add.s32 	%r43, %r52, -3;
	mad.lo.s32 	%r49, %r35, %r43, %r46;
	add.s32 	%r44, %r52, -4;
	mad.lo.s32 	%r48, %r35, %r44, %r46;
	add.s32 	%r45, %r52, -1;
	mad.lo.s32 	%r47, %r35, %r45, %r46;
$L__BB3_17:
	setp.ge.s32 	%p14, %r47, %r34;
	@%p14 bra 	$L__BB3_20;
	mul.wide.s32 	%rd17, %r47, 8;
	add.s64 	%rd18, %rd1, %rd17;
	ld.global.f64 	%fd5, [%rd18];
	setp.leu.f64 	%p15, %fd5, %fd46;
	@%p15 bra 	$L__BB3_20;
	st.global.f64 	[%rd3], %fd5;
	mov.f64 	%fd46, %fd5;
$L__BB3_20:
	setp.ge.s32 	%p16, %r50, %r34;
	@%p16 bra 	$L__BB3_23;
	mul.wide.s32 	%rd19, %r50, 8;
	add.s64 	%rd20, %rd1, %rd19;
	ld.global.f64 	%fd10, [%rd20];
	setp.leu.f64 	%p17, %fd10, %fd46;
	@%p17 bra 	$L__BB3_23;
	st.global.f64 	[%rd3], %fd10;
	mov.f64 	%fd46, %fd10;
$L__BB3_23:
	setp.ge.s32 	%p18, %r49, %r34;
	@%p18 bra 	$L__BB3_26;
	mul.wide.s32 	%rd21, %r49, 8;
	add.s64 	%rd22, %rd1, %rd21;
	ld.global.f64 	%fd15, [%rd22];
	setp.leu.f64 	%p19, %fd15, %fd46;
	@%p19 bra 	$L__BB3_26;
	st.global.f64 	[%rd3], %fd15;
	mov.f64 	%fd46, %fd15;
$L__BB3_26:
	setp.ge.s32 	%p20, %r48, %r34;
	@%p20 bra 	$L__BB3_29;
	mul.wide.s32 	%rd23, %r48, 8;
	add.s64 	%rd24, %rd1, %rd23;
	ld.global.f64 	%fd20, [%rd24];
	setp.leu.f64 	%p21, %fd20, %fd46;
	@%p21 bra 	$L__BB3_29;
	st.global.f64 	[%rd3], %fd20;
	mov.f64 	%fd46, %fd20;
$L__BB3_29:
	sub.s32 	%r50, %r50, %r8;
	sub.s32 	%r49, %r49, %r8;
	sub.s32 	%r48, %r48, %r8;
	sub.s32 	%r47, %r47, %r8;
	setp.gt.s32 	%p22, %r52, 4;
	add.s32 	%r52, %r52, -4;
	@%p22 bra 	$L__BB3_17;
$L__BB3_30:
	add.s32 	%r46, %r46, %r4;
	setp.lt.s32 	%p23, %r46, %r35;
	@%p23 bra 	$L__BB3_3;
	bra.uni 	$L__BB3_32;
$L__BB3_31:
	mul.wide.s32 	%rd6, %r46, 8;
	add.s64 	%rd7, %rd2, %rd6;
	mov.b64 	%rd8, 0;
	st.global.u64 	[%rd7], %rd8;
	add.s32 	%r46, %r46, %r4;
	setp.lt.s32 	%p3, %r46, %r35;
	@%p3 bra 	$L__BB3_31;
$L__BB3_32:
	ret;

}


// ===== COMPILED SASS (sm_100) =====

	.target	sm_100

	.elftype	@"ET_EXEC"


//--------------------- .note.nv.tkinfo           --------------------------
	.section	.note.nv.tkinfo,"",@"SHT_NOTE"
	.sectionflags	@"SHF_NOTE_NV_TKINFO"
	.tkinfo
        /*0018*/ 	.word	0x00000002
        /*0030*/ 	.string	""
        /*0030*/ 	.string	"ptxas"
        /*0030*/ 	.string	"Cuda compilation tools, release 13.0, V13.0.88"
        /*0030*/ 	.string	"Build cuda_13.0.r13.0/compiler.36424714_0"
        /*0030*/ 	.string	"-arch sm_100 -m 64 "



//--------------------- .note.nv.cuinfo           --------------------------
	.section	.note.nv.cuinfo,"",@"SHT_NOTE"
	.sectionflags	@"SHF_NOTE_NV_CUINFO"
        /*0018*/ 	.short	0x0002
        /*001a*/ 	.short	0x0064
        /*001c*/ 	.short	0x0082
	.zero		2


//--------------------- .nv.info                  --------------------------
	.section	.nv.info,"",@"SHT_CUDA_INFO"
	.align	4


	//----- nvinfo : EIATTR_REGCOUNT
	.align		4
        /*0000*/ 	.byte	0x04, 0x2f
        /*0002*/ 	.short	(.L_8 - .L_7)
	.align		4
.L_7:
        /*0004*/ 	.word	index@(LaplaceSolver)
        /*0008*/ 	.word	0x00000020


	//----- nvinfo : EIATTR_FRAME_SIZE
	.align		4
.L_8:
        /*000c*/ 	.byte	0x04, 0x11
        /*000e*/ 	.short	(.L_10 - .L_9)
	.align		4
.L_9:
        /*0010*/ 	.word	index@(LaplaceSolver)
        /*0014*/ 	.word	0x00000000


	//----- nvinfo : EIATTR_REGCOUNT
	.align		4
.L_10:
        /*0018*/ 	.byte	0x04, 0x2f
        /*001a*/ 	.short	(.L_12 - .L_11)
	.align		4
.L_11:
        /*001c*/ 	.word	index@(Copy)
        /*0020*/ 	.word	0x0000000c


	//----- nvinfo : EIATTR_FRAME_SIZE
	.align		4
.L_12:
        /*0024*/ 	.byte	0x04, 0x11
        /*0026*/ 	.short	(.L_14 - .L_13)
	.align		4
.L_13:
        /*0028*/ 	.word	index@(Copy)
        /*002c*/ 	.word	0x00000000


	//----- nvinfo : EIATTR_REGCOUNT
	.align		4
.L_14:
        /*0030*/ 	.byte	0x04, 0x2f
        /*0032*/ 	.short	(.L_16 - .L_15)
	.align		4
.L_15:
        /*0034*/ 	.word	index@(Delta)
        /*0038*/ 	.word	0x00000012


	//----- nvinfo : EIATTR_FRAME_SIZE
	.align		4
.L_16:
        /*003c*/ 	.byte	0x04, 0x11
        /*003e*/ 	.short	(.L_18 - .L_17)
	.align		4
.L_17:
        /*0040*/ 	.word	index@(Delta)
        /*0044*/ 	.word	0x00000000


	//----- nvinfo : EIATTR_REGCOUNT
	.align		4
.L_18:
        /*0048*/ 	.byte	0x04, 0x2f
        /*004a*/ 	.short	(.L_20 - .L_19)
	.align		4
.L_19:
        /*004c*/ 	.word	index@(Max)
        /*0050*/ 	.word	0x00000018


	//----- nvinfo : EIATTR_FRAME_SIZE
	.align		4
.L_20:
        /*0054*/ 	.byte	0x04, 0x11
        /*0056*/ 	.short	(.L_22 - .L_21)
	.align		4
.L_21:
        /*0058*/ 	.word	index@(Max)
        /*005c*/ 	.word	0x00000000


	//----- nvinfo : EIATTR_MIN_STACK_SIZE
	.align		4
.L_22:
        /*0060*/ 	.byte	0x04, 0x12
        /*0062*/ 	.short	(.L_24 - .L_23)
	.align		4
.L_23:
        /*0064*/ 	.word	index@(Max)
        /*0068*/ 	.word	0x00000000


	//----- nvinfo : EIATTR_MIN_STACK_SIZE
	.align		4
.L_24:
        /*006c*/ 	.byte	0x04, 0x12
        /*006e*/ 	.short	(.L_26 - .L_25)
	.align		4
.L_25:
        /*0070*/ 	.word	index@(Delta)
        /*0074*/ 	.word	0x00000000


	//----- nvinfo : EIATTR_MIN_STACK_SIZE
	.align		4
.L_26:
        /*0078*/ 	.byte	0x04, 0x12
        /*007a*/ 	.short	(.L_28 - .L_27)
	.align		4
.L_27:
        /*007c*/ 	.word	index@(Copy)
        /*0080*/ 	.word	0x00000000


	//----- nvinfo : EIATTR_MIN_STACK_SIZE
	.align		4
.L_28:
        /*0084*/ 	.byte	0x04, 0x12
        /*0086*/ 	.short	(.L_30 - .L_29)
	.align		4
.L_29:
        /*0088*/ 	.word	index@(LaplaceSolver)
        /*008c*/ 	.word	0x00000000
.L_30:


//--------------------- .nv.compat                --------------------------
	.section	.nv.compat,"",@"SHT_CUDA_COMPAT_INFO"
	.align	4
        /*0000*/ 	.byte	0x02, 0x09, 0x00, 0x00, 0x02, 0x02, 0x01, 0x00, 0x02, 0x05, 0x05, 0x00, 0x03, 0x07, 0x01, 0x01
        /*0010*/ 	.byte	0x02, 0x03, 0x00, 0x00, 0x02, 0x06, 0x01, 0x00, 0x04, 0x0b, 0x08, 0x00, 0x01, 0x00, 0x00, 0x00
        /*0020*/ 	.byte	0x00, 0x00, 0x00, 0x00


//--------------------- .nv.info.Max              --------------------------
	.section	.nv.info.Max,"",@"SHT_CUDA_INFO"
	.sectionflags	@""
	.align	4


	//----- nvinfo : EIATTR_CUDA_API_VERSION
	.align		4
        /*0000*/ 	.byte	0x04, 0x37
        /*0002*/ 	.short	(.L_32 - .L_31)
.L_31:
        /*0004*/ 	.word	0x00000082


	//----- nvinfo : EIATTR_KPARAM_INFO
	.align		4
.L_32:
        /*0008*/ 	.byte	0x04, 0x17
        /*000a*/ 	.short	(.L_34 - .L_33)
.L_33:
        /*000c*/ 	.word	0x00000000
        /*0010*/ 	.short	0x0003
        /*0012*/ 	.short	0x0018
        /*0014*/ 	.byte	0x00, 0xf0, 0x11, 0x00


	//----- nvinfo : EIATTR_KPARAM_INFO
	.align		4
.L_34:
        /*0018*/ 	.byte	0x04, 0x17
        /*001a*/ 	.short	(.L_36 - .L_35)
.L_35:
        /*001c*/ 	.word	0x00000000
        /*0020*/ 	.short	0x0002
        /*0022*/ 	.short	0x0010
        /*0024*/ 	.byte	0x00, 0xf5, 0x21, 0x00


	//----- nvinfo : EIATTR_KPARAM_INFO
	.align		4
.L_36:
        /*0028*/ 	.byte	0x04, 0x17
        /*002a*/ 	.short	(.L_38 - .L_37)
.L_37:
        /*002c*/ 	.word	0x00000000
        /*0030*/ 	.short	0x0001
        /*0032*/ 	.short	0x0008
        /*0034*/ 	.byte	0x00, 0xf0, 0x11, 0x00


	//----- nvinfo : EIATTR_KPARAM_INFO
	.align		4
.L_38:
        /*0038*/ 	.byte	0x04, 0x17
        /*003a*/ 	.short	(.L_40 - .L_39)
.L_39:
        /*003c*/ 	.word	0x00000000
        /*0040*/ 	.short	0x0000
        /*0042*/ 	.short	0x0000
        /*0044*/ 	.byte	0x00, 0xf5, 0x21, 0x00


	//----- nvinfo : EIATTR_SPARSE_MMA_MASK
	.align		4
.L_40:
        /*0048*/ 	.byte	0x03, 0x50
        /*004a*/ 	.short	0x0000


	//----- nvinfo : EIATTR_MAXREG_COUNT
	.align		4
        /*004c*/ 	.byte	0x03, 0x1b
        /*004e*/ 	.short	0x00ff


	//----- nvinfo : EIATTR_MERCURY_ISA_VERSION
	.align		4
        /*0050*/ 	.byte	0x03, 0x5f
        /*0052*/ 	.short	0x0101


	//----- nvinfo : EIATTR_VRC_CTA_INIT_COUNT
	.align		4
        /*0054*/ 	.byte	0x02, 0x4a
	.zero		1
	.zero		1


	//----- nvinfo : EIATTR_EXIT_INSTR_OFFSETS
	.align		4
        /*0058*/ 	.byte	0x04, 0x1c
        /*005a*/ 	.short	(.L_42 - .L_41)


	//   ....[0]....
.L_41:
        /*005c*/ 	.word	0x00000070


	//   ....[1]....
        /*0060*/ 	.word	0x000002d0


	//   ....[2]....
        /*0064*/ 	.word	0x00000a70


	//----- nvinfo : EIATTR_CRS_STACK_SIZE
	.align		4
.L_42:
        /*0068*/ 	.byte	0x04, 0x1e
        /*006a*/ 	.short	(.L_44 - .L_43)
.L_43:
        /*006c*/ 	.word	0x00000000


	//----- nvinfo : EIATTR_CBANK_PARAM_SIZE
	.align		4
.L_44:
        /*0070*/ 	.byte	0x03, 0x19
        /*0072*/ 	.short	0x001c


	//----- nvinfo : EIATTR_PARAM_CBANK
	.align		4
        /*0074*/ 	.byte	0x04, 0x0a
        /*0076*/ 	.short	(.L_46 - .L_45)
	.align		4
.L_45:
        /*0078*/ 	.word	index@(.nv.constant0.Max)
        /*007c*/ 	.short	0x0380
        /*007e*/ 	.short	0x001c


	//----- nvinfo : EIATTR_SW_WAR
	.align		4
.L_46:
        /*0080*/ 	.byte	0x04, 0x36
        /*0082*/ 	.short	(.L_48 - .L_47)
.L_47:
        /*0084*/ 	.word	0x00000008
.L_48:


//--------------------- .nv.info.Delta            --------------------------
	.section	.nv.info.Delta,"",@"SHT_CUDA_INFO"
	.sectionflags	@""
	.align	4


	//----- nvinfo : EIATTR_CUDA_API_VERSION
	.align		4
        /*0000*/ 	.byte	0x04, 0x37
        /*0002*/ 	.short	(.L_50 - .L_49)
.L_49:
        /*0004*/ 	.word	0x00000082


	//----- nvinfo : EIATTR_KPARAM_INFO
	.align		4
.L_50:
        /*0008*/ 	.byte	0x04, 0x17
        /*000a*/ 	.short	(.L_52 - .L_51)
.L_51:
        /*000c*/ 	.word	0x00000000
        /*0010*/ 	.short	0x0005
        /*0012*/ 	.short	0x0028
        /*0014*/ 	.byte	0x00, 0xf0, 0x11, 0x00


	//----- nvinfo : EIATTR_KPARAM_INFO
	.align		4
.L_52:
        /*0018*/ 	.byte	0x04, 0x17
        /*001a*/ 	.short	(.L_54 - .L_53)
.L_53:
        /*001c*/ 	.word	0x00000000
        /*0020*/ 	.short	0x0004
        /*0022*/ 	.short	0x0020
        /*0024*/ 	.byte	0x00, 0xf5, 0x21, 0x00


	//----- nvinfo : EIATTR_KPARAM_INFO
	.align		4
.L_54:
        /*0028*/ 	.byte	0x04, 0x17
        /*002a*/ 	.short	(.L_56 - .L_55)
.L_55:
        /*002c*/ 	.word	0x00000000
        /*0030*/ 	.short	0x0003
        /*0032*/ 	.short	0x0018
        /*0034*/ 	.byte	0x00, 0xf0, 0x11, 0x00


	//----- nvinfo : EIATTR_KPARAM_INFO
	.align		4
.L_56:
        /*0038*/ 	.byte	0x04, 0x17
        /*003a*/ 	.short	(.L_58 - .L_57)
.L_57:
        /*003c*/ 	.word	0x00000000
        /*0040*/ 	.short	0x0002
        /*0042*/ 	.short	0x0010
        /*0044*/ 	.byte	0x00, 0xf5, 0x21, 0x00


	//----- nvinfo : EIATTR_KPARAM_INFO
	.align		4
.L_58:
        /*0048*/ 	.byte	0x04, 0x17
        /*004a*/ 	.short	(.L_60 - .L_59)
.L_59:
        /*004c*/ 	.word	0x00000000
        /*0050*/ 	.short	0x0001
        /*0052*/ 	.short	0x0008
        /*0054*/ 	.byte	0x00, 0xf0, 0x11, 0x00


	//----- nvinfo : EIATTR_KPARAM_INFO
	.align		4
.L_60:
        /*0058*/ 	.byte	0x04, 0x17
        /*005a*/ 	.short	(.L_62 - .L_61)
.L_61:
        /*005c*/ 	.word	0x00000000
        /*0060*/ 	.short	0x0000
        /*0062*/ 	.short	0x0000
        /*0064*/ 	.byte	0x00, 0xf5, 0x21, 0x00


	//----- nvinfo : EIATTR_SPARSE_MMA_MASK
	.align		4
.L_62:
        /*0068*/ 	.byte	0x03, 0x50
        /*006a*/ 	.short	0x0000


	//----- nvinfo : EIATTR_MAXREG_COUNT
	.align		4
        /*006c*/ 	.byte	0x03, 0x1b
        /*006e*/ 	.short	0x00ff


	//----- nvinfo : EIATTR_MERCURY_ISA_VERSION
	.align		4
        /*0070*/ 	.byte	0x03, 0x5f
        /*0072*/ 	.short	0x0101


	//----- nvinfo : EIATTR_VRC_CTA_INIT_COUNT
	.align		4
        /*0074*/ 	.byte	0x02, 0x4a
	.zero		1
	.zero		1


	//----- nvinfo : EIATTR_EXIT_INSTR_OFFSETS
	.align		4
        /*0078*/ 	.byte	0x04, 0x1c
        /*007a*/ 	.short	(.L_64 - .L_63)


	//   ....[0]....
.L_63:
        /*007c*/ 	.word	0x00000070


	//   ....[1]....
        /*0080*/ 	.word	0x000001c0


	//----- nvinfo : EIATTR_CRS_STACK_SIZE
	.align		4
.L_64:
        /*0084*/ 	.byte	0x04, 0x1e
        /*0086*/ 	.short	(.L_66 - .L_65)
.L_65:
        /*0088*/ 	.word	0x00000000


	//----- nvinfo : EIATTR_CBANK_PARAM_SIZE
	.align		4
.L_66:
        /*008c*/ 	.byte	0x03, 0x19
        /*008e*/ 	.short	0x002c


	//----- nvinfo : EIATTR_PARAM_CBANK
	.align		4
        /*0090*/ 	.byte	0x04, 0x0a
        /*0092*/ 	.short	(.L_68 - .L_67)
	.align		4
.L_67:
        /*0094*/ 	.word	index@(.nv.constant0.Delta)
        /*0098*/ 	.short	0x0380
        /*009a*/ 	.short	0x002c


	//----- nvinfo : EIATTR_SW_WAR
	.align		4
.L_68:
        /*009c*/ 	.byte	0x04, 0x36
        /*009e*/ 	.short	(.L_70 - .L_69)
.L_69:
        /*00a0*/ 	.word	0x00000008
.L_70:


//--------------------- .nv.info.Copy             --------------------------
	.section	.nv.info.Copy,"",@"SHT_CUDA_INFO"
	.sectionflags	@""
	.align	4


	//----- nvinfo : EIATTR_CUDA_API_VERSION
	.align		4
        /*0000*/ 	.byte	0x04, 0x37
        /*0002*/ 	.short	(.L_72 - .L_71)
.L_71:
        /*0004*/ 	.word	0x00000082


	//----- nvinfo : EIATTR_KPARAM_INFO
	.align		4
.L_72:
        /*0008*/ 	.byte	0x04, 0x17
        /*000a*/ 	.short	(.L_74 - .L_73)
.L_73:
        /*000c*/ 	.word	0x00000000
        /*0010*/ 	.short	0x0003
        /*0012*/ 	.short	0x0018
        /*0014*/ 	.byte	0x00, 0xf0, 0x11, 0x00


	//----- nvinfo : EIATTR_KPARAM_INFO
	.align		4
.L_74:
        /*0018*/ 	.byte	0x04, 0x17
        /*001a*/ 	.short	(.L_76 - .L_75)
.L_75:
        /*001c*/ 	.word	0x00000000
        /*0020*/ 	.short	0x0002
        /*0022*/ 	.short	0x0010
        /*0024*/ 	.byte	0x00, 0xf5, 0x21, 0x00


	//----- nvinfo : EIATTR_KPARAM_INFO
	.align		4
.L_76:
        /*0028*/ 	.byte	0x04, 0x17
        /*002a*/ 	.short	(.L_78 - .L_77)
.L_77:
        /*002c*/ 	.word	0x00000000
        /*0030*/ 	.short	0x0001
        /*0032*/ 	.short	0x0008
        /*0034*/ 	.byte	0x00, 0xf0, 0x11, 0x00


	//----- nvinfo : EIATTR_KPARAM_INFO
	.align		4
.L_78:
        /*0038*/ 	.byte	0x04, 0x17
        /*003a*/ 	.short	(.L_80 - .L_79)
.L_79:
        /*003c*/ 	.word	0x00000000
        /*0040*/ 	.short	0x0000
        /*0042*/ 	.short	0x0000
        /*0044*/ 	.byte	0x00, 0xf5, 0x21, 0x00


	//----- nvinfo : EIATTR_SPARSE_MMA_MASK
	.align		4
.L_80:
        /*0048*/ 	.byte	0x03, 0x50
        /*004a*/ 	.short	0x0000


	//----- nvinfo : EIATTR_MAXREG_COUNT
	.align		4
        /*004c*/ 	.byte	0x03, 0x1b
        /*004e*/ 	.short	0x00ff


	//----- nvinfo : EIATTR_MERCURY_ISA_VERSION
	.align		4
        /*0050*/ 	.byte	0x03, 0x5f
        /*0052*/ 	.short	0x0101


	//----- nvinfo : EIATTR_VRC_CTA_INIT_COUNT
	.align		4
        /*0054*/ 	.byte	0x02, 0x4a
	.zero		1
	.zero		1


	//----- nvinfo : EIATTR_EXIT_INSTR_OFFSETS
	.align		4
        /*0058*/ 	.byte	0x04, 0x1c
        /*005a*/ 	.short	(.L_82 - .L_81)


	//   ....[0]....
.L_81:
        /*005c*/ 	.word	0x00000070


	//   ....[1]....
        /*0060*/ 	.word	0x00000140


	//----- nvinfo : EIATTR_CRS_STACK_SIZE
	.align		4
.L_82:
        /*0064*/ 	.byte	0x04, 0x1e
        /*0066*/ 	.short	(.L_84 - .L_83)
.L_83:
        /*0068*/ 	.word	0x00000000


	//----- nvinfo : EIATTR_CBANK_PARAM_SIZE
	.align		4
.L_84:
        /*006c*/ 	.byte	0x03, 0x19
        /*006e*/ 	.short	0x001c


	//----- nvinfo : EIATTR_PARAM_CBANK
	.align		4
        /*0070*/ 	.byte	0x04, 0x0a
        /*0072*/ 	.short	(.L_86 - .L_85)
	.align		4
.L_85:
        /*0074*/ 	.word	index@(.nv.constant0.Copy)
        /*0078*/ 	.short	0x0380
        /*007a*/ 	.short	0x001c


	//----- nvinfo : EIATTR_SW_WAR
	.align		4
.L_86:
        /*007c*/ 	.byte	0x04, 0x36
        /*007e*/ 	.short	(.L_88 - .L_87)
.L_87:
        /*0080*/ 	.word	0x00000008
.L_88:


//--------------------- .nv.info.LaplaceSolver    --------------------------
	.section	.nv.info.LaplaceSolver,"",@"SHT_CUDA_INFO"
	.sectionflags	@""
	.align	4


	//----- nvinfo : EIATTR_CUDA_API_VERSION
	.align		4
        /*0000*/ 	.byte	0x04, 0x37
        /*0002*/ 	.short	(.L_90 - .L_89)
.L_89:
        /*0004*/ 	.word	0x00000082


	//----- nvinfo : EIATTR_KPARAM_INFO
	.align		4
.L_90:
        /*0008*/ 	.byte	0x04, 0x17
        /*000a*/ 	.short	(.L_92 - .L_91)
.L_91:
        /*000c*/ 	.word	0x00000000
        /*0010*/ 	.short	0x000b
        /*0012*/ 	.short	0x0058
        /*0014*/ 	.byte	0x00, 0xf0, 0x11, 0x00


	//----- nvinfo : EIATTR_KPARAM_INFO
	.align		4
.L_92:
        /*0018*/ 	.byte	0x04, 0x17
        /*001a*/ 	.short	(.L_94 - .L_93)
.L_93:
        /*001c*/ 	.word	0x00000000
        /*0020*/ 	.short	0x000a
        /*0022*/ 	.short	0x0050
        /*0024*/ 	.byte	0x00, 0xf5, 0x21, 0x00


	//----- nvinfo : EIATTR_KPARAM_INFO
	.align		4
.L_94:
        /*0028*/ 	.byte	0x04, 0x17
        /*002a*/ 	.short	(.L_96 - .L_95)
.L_95:
        /*002c*/ 	.word	0x00000000
        /*0030*/ 	.short	0x0009
        /*0032*/ 	.short	0x0048
        /*0034*/ 	.byte	0x00, 0xf0, 0x11, 0x00


	//----- nvinfo : EIATTR_KPARAM_INFO
	.align		4
.L_96:
        /*0038*/ 	.byte	0x04, 0x17
        /*003a*/ 	.short	(.L_98 - .L_97)
.L_97:
        /*003c*/ 	.word	0x00000000
        /*0040*/ 	.short	0x0008
        /*0042*/ 	.short	0x0040
        /*0044*/ 	.byte	0x00, 0xf5, 0x21, 0x00


	//----- nvinfo : EIATTR_KPARAM_INFO
	.align		4
.L_98:
        /*0048*/ 	.byte	0x04, 0x17
        /*004a*/ 	.short	(.L_100 - .L_99)
.L_99:
        /*004c*/ 	.word	0x00000000
        /*0050*/ 	.short	0x0007
        /*0052*/ 	.short	0x0038
        /*0054*/ 	.byte	0x00, 0xf0, 0x11, 0x00


	//----- nvinfo : EIATTR_KPARAM_INFO
	.align		4
.L_100:
        /*0058*/ 	.byte	0x04, 0x17
        /*005a*/ 	.short	(.L_102 - .L_101)
.L_101:
        /*005c*/ 	.word	0x00000000
        /*0060*/ 	.short	0x0006
        /*0062*/ 	.short	0x0030
        /*0064*/ 	.byte	0x00, 0xf5, 0x21, 0x00


	//----- nvinfo : EIATTR_KPARAM_INFO
	.align		4
.L_102:
        /*0068*/ 	.byte	0x04, 0x17
        /*006a*/ 	.short	(.L_104 - .L_103)
.L_103:
        /*006c*/ 	.word	0x00000000
        /*0070*/ 	.short	0x0005
        /*0072*/ 	.short	0x0028
        /*0074*/ 	.byte	0x00, 0xf0, 0x11, 0x00


	//----- nvinfo : EIATTR_KPARAM_INFO
	.align		4
.L_104:
        /*0078*/ 	.byte	0x04, 0x17
        /*007a*/ 	.short	(.L_106 - .L_105)
.L_105:
        /*007c*/ 	.word	0x00000000
        /*0080*/ 	.short	0x0004
        /*0082*/ 	.short	0x0020
        /*0084*/ 	.byte	0x00, 0xf5, 0x21, 0x00


	//----- nvinfo : EIATTR_KPARAM_INFO
	.align		4
.L_106:
        /*0088*/ 	.byte	0x04, 0x17
        /*008a*/ 	.short	(.L_108 - .L_107)
.L_107:
        /*008c*/ 	.word	0x00000000
        /*0090*/ 	.short	0x0003
        /*0092*/ 	.short	0x0018
        /*0094*/ 	.byte	0x00, 0xf0, 0x11, 0x00


	//----- nvinfo : EIATTR_KPARAM_INFO
	.align		4
.L_108:
        /*0098*/ 	.byte	0x04, 0x17
        /*009a*/ 	.short	(.L_110 - .L_109)
.L_109:
        /*009c*/ 	.word	0x00000000
        /*00a0*/ 	.short	0x0002
        /*00a2*/ 	.short	0x0010
        /*00a4*/ 	.byte	0x00, 0xf5, 0x21, 0x00


	//----- nvinfo : EIATTR_KPARAM_INFO
	.align		4
.L_110:
        /*00a8*/ 	.byte	0x04, 0x17
        /*00aa*/ 	.short	(.L_112 - .L_111)
.L_111:
        /*00ac*/ 	.word	0x00000000
        /*00b0*/ 	.short	0x0001
        /*00b2*/ 	.short	0x0008
        /*00b4*/ 	.byte	0x00, 0xf0, 0x11, 0x00


	//----- nvinfo : EIATTR_KPARAM_INFO
	.align		4
.L_112:
        /*00b8*/ 	.byte	0x04, 0x17
        /*00ba*/ 	.short	(.L_114 - .L_113)
.L_113:
        /*00bc*/ 	.word	0x00000000
        /*00c0*/ 	.short	0x0000
        /*00c2*/ 	.short	0x0000
        /*00c4*/ 	.byte	0x00, 0xf5, 0x21, 0x00


	//----- nvinfo : EIATTR_SPARSE_MMA_MASK
	.align		4
.L_114:
        /*00c8*/ 	.byte	0x03, 0x50
        /*00ca*/ 	.short	0x0000


	//----- nvinfo : EIATTR_MAXREG_COUNT
	.align		4
        /*00cc*/ 	.byte	0x03, 0x1b
        /*00ce*/ 	.short	0x00ff


	//----- nvinfo : EIATTR_MERCURY_ISA_VERSION
	.align		4
        /*00d0*/ 	.byte	0x03, 0x5f
        /*00d2*/ 	.short	0x0101


	//----- nvinfo : EIATTR_VRC_CTA_INIT_COUNT
	.align		4
        /*00d4*/ 	.byte	0x02, 0x4a
	.zero		1
	.zero		1


	//----- nvinfo : EIATTR_EXIT_INSTR_OFFSETS
	.align		4
        /*00d8*/ 	.byte	0x04, 0x1c
        /*00da*/ 	.short	(.L_116 - .L_115)


	//   ....[0]....
.L_115:
        /*00dc*/ 	.word	0x000000b0


	//   ....[1]....
        /*00e0*/ 	.word	0x000001c0


	//   ....[2]....
        /*00e4*/ 	.word	0x00002f70


	//----- nvinfo : EIATTR_CRS_STACK_SIZE
	.align		4
.L_116:
        /*00e8*/ 	.byte	0x04, 0x1e
        /*00ea*/ 	.short	(.L_118 - .L_117)
.L_117:
        /*00ec*/ 	.word	0x00000000


	//----- nvinfo : EIATTR_CBANK_PARAM_SIZE
	.align		4
.L_118:
        /*00f0*/ 	.byte	0x03, 0x19
        /*00f2*/ 	.short	0x005c


	//----- nvinfo : EIATTR_PARAM_CBANK
	.align		4
        /*00f4*/ 	.byte	0x04, 0x0a
        /*00f6*/ 	.short	(.L_120 - .L_119)
	.align		4
.L_119:
        /*00f8*/ 	.word	index@(.nv.constant0.LaplaceSolver)
        /*00fc*/ 	.short	0x0380
        /*00fe*/ 	.short	0x005c


	//----- nvinfo : EIATTR_SW_WAR
	.align		4
.L_120:
        /*0100*/ 	.byte	0x04, 0x36
        /*0102*/ 	.short	(.L_122 - .L_121)
.L_121:
        /*0104*/ 	.word	0x00000008
.L_122:


//--------------------- .nv.callgraph             --------------------------
	.section	.nv.callgraph,"",@"SHT_CUDA_CALLGRAPH"
	.align	4
	.sectionentsize	8
	.align		4
        /*0000*/ 	.word	0x00000000
	.align		4
        /*0004*/ 	.word	0xffffffff
	.align		4
        /*0008*/ 	.word	0x00000000
	.align		4
        /*000c*/ 	.word	0xfffffffe
	.align		4
        /*0010*/ 	.word	0x00000000
	.align		4
        /*0014*/ 	.word	0xfffffffd
	.align		4
        /*0018*/ 	.word	0x00000000
	.align		4
        /*001c*/ 	.word	0xfffffffc


//--------------------- .nv.constant3             --------------------------
	.section	.nv.constant3,"a",@progbits
	.align	8
.nv.constant3:
	.type		_a,@object
	.size		_a,(_b - _a)
_a:
	.zero		800
	.type		_b,@object
	.size		_b,(_sizes - _b)
_b:
	.zero		8
	.type		_sizes,@object
	.size		_sizes,(_lengths - _sizes)
_sizes:
	.zero		8
	.type		_lengths,@object
	.size		_lengths,(_intV - _lengths)
_lengths:
	.zero		16
	.type		_intV,@object
	.size		_intV,(_extV - _intV)
_intV:
	.zero		12
	.type		_extV,@object
	.size		_extV,(_w - _extV)
_extV:
	.zero		12
	.type		_w,@object
	.size		_w,(.L_6 - _w)
_w:
	.zero		24
.L_6:


//--------------------- .text.Max                 --------------------------
	.section	.text.Max,"ax",@progbits
	.align	128
        .global         Max
        .type           Max,@function
        .size           Max,(.L_x_38 - Max)
        .other          Max,@"STO_CUDA_ENTRY STV_DEFAULT"
Max:
.text.Max:
[----:B------:R-:W-:Y:S01]  /*0000*/  LDC R1, c[0x0][0x37c] ;  /* 0x0000df00ff017b82 */ /* 0x000fe20000000800 */
[----:B------:R-:W0:Y:S07]  /*0010*/  S2R R8, SR_CTAID.X ;  /* 0x0000000000087919 */ /* 0x000e2e0000002500 */
[----:B------:R-:W1:Y:S01]  /*0020*/  LDC R11, c[0x0][0x398] ;  /* 0x0000e600ff0b7b82 */ /* 0x000e620000000800 */
[----:B------:R-:W0:Y:S01]  /*0030*/  LDCU UR4, c[0x0][0x360] ;  /* 0x00006c00ff0477ac */ /* 0x000e220008000800 */
[----:B------:R-:W0:Y:S02]  /*0040*/  S2R R3, SR_TID.X ;  /* 0x0000000000037919 */ /* 0x000e240000002100 */
[----:B0-----:R-:W-:-:S05]  /*0050*/  IMAD R8, R8, UR4, R3 ;  /* 0x0000000408087c24 */ /* 0x001fca000f8e0203 */
[----:B-1----:R-:W-:-:S13]  /*0060*/  ISETP.GE.AND P0, PT, R8, R11, PT ;  /* 0x0000000b0800720c */ /* 0x002fda0003f06270 */
[----:B------:R-:W-:Y:S05]  /*0070*/  @P0 EXIT ;  /* 0x000000000000094d */ /* 0x000fea0003800000 */
[----:B------:R-:W-:Y:S01]  /*0080*/  IABS R5, R11 ;  /* 0x0000000b00057213 */ /* 0x000fe20000000000 */
[----:B------:R-:W0:Y:S01]  /*0090*/  LDC R0, c[0x0][0x388] ;  /* 0x0000e200ff007b82 */ /* 0x000e220000000800 */
[----:B------:R-:W1:Y:S02]  /*00a0*/  LDCU UR5, c[0x0][0x370] ;  /* 0x00006e00ff0577ac */ /* 0x000e640008000800 */
[----:B------:R-:W2:Y:S01]  /*00b0*/  I2F.RP R4, R5 ;  /* 0x0000000500047306 */ /* 0x000ea20000209400 */
[----:B------:R-:W3:Y:S07]  /*00c0*/  LDCU.64 UR6, c[0x0][0x358] ;  /* 0x00006b00ff0677ac */ /* 0x000eee0008000a00 */
[----:B--2---:R-:W2:Y:S01]  /*00d0*/  MUFU.RCP R4, R4 ;  /* 0x0000000400047308 */ /* 0x004ea20000001000 */
[----:B-1----:R-:W-:Y:S01]  /*00e0*/  UIMAD UR4, UR4, UR5, URZ ;  /* 0x00000005040472a4 */ /* 0x002fe2000f8e02ff */
[----:B0-----:R-:W-:Y:S01]  /*00f0*/  IADD3 R0, PT, PT, R11, -0x1, R0 ;  /* 0xffffffff0b007810 */ /* 0x001fe20007ffe000 */
[----:B--2---:R-:W-:-:S03]  /*0100*/  VIADD R2, R4, 0xffffffe ;  /* 0x0ffffffe04027836 */ /* 0x004fc60000000000 */
[----:B------:R-:W-:Y:S02]  /*0110*/  IABS R4, R0 ;  /* 0x0000000000047213 */ /* 0x000fe40000000000 */
[----:B------:R-:W-:Y:S01]  /*0120*/  LOP3.LUT R0, R0, R11, RZ, 0x3c, !PT ;  /* 0x0000000b00007212 */ /* 0x000fe200078e3cff */
[----:B------:R0:W1:Y:S03]  /*0130*/  F2I.FTZ.U32.TRUNC.NTZ R3, R2 ;  /* 0x0000000200037305 */ /* 0x000066000021f000 */
[----:B------:R-:W-:Y:S01]  /*0140*/  ISETP.GE.AND P2, PT, R0, RZ, PT ;  /* 0x000000ff0000720c */ /* 0x000fe20003f46270 */
[----:B0-----:R-:W-:Y:S02]  /*0150*/  HFMA2 R2, -RZ, RZ, 0, 0 ;  /* 0x00000000ff027431 */ /* 0x001fe400000001ff */
[----:B-1----:R-:W-:-:S04]  /*0160*/  IMAD.MOV R6, RZ, RZ, -R3 ;  /* 0x000000ffff067224 */ /* 0x002fc800078e0a03 */
[----:B------:R-:W-:-:S04]  /*0170*/  IMAD R7, R6, R5, RZ ;  /* 0x0000000506077224 */ /* 0x000fc800078e02ff */
[----:B------:R-:W-:-:S06]  /*0180*/  IMAD.HI.U32 R3, R3, R7, R2 ;  /* 0x0000000703037227 */ /* 0x000fcc00078e0002 */
[----:B------:R-:W-:-:S04]  /*0190*/  IMAD.HI.U32 R3, R3, R4, RZ ;  /* 0x0000000403037227 */ /* 0x000fc800078e00ff */
[----:B------:R-:W-:-:S04]  /*01a0*/  IMAD.MOV R6, RZ, RZ, -R3 ;  /* 0x000000ffff067224 */ /* 0x000fc800078e0a03 */
[----:B------:R-:W-:-:S05]  /*01b0*/  IMAD R2, R5, R6, R4 ;  /* 0x0000000605027224 */ /* 0x000fca00078e0204 */
[----:B------:R-:W-:-:S13]  /*01c0*/  ISETP.GT.U32.AND P1, PT, R5, R2, PT ;  /* 0x000000020500720c */ /* 0x000fda0003f24070 */
[----:B------:R-:W-:Y:S01]  /*01d0*/  @!P1 IMAD.IADD R2, R2, 0x1, -R5 ;  /* 0x0000000102029824 */ /* 0x000fe200078e0a05 */
[----:B------:R-:W-:Y:S02]  /*01e0*/  @!P1 IADD3 R3, PT, PT, R3, 0x1, RZ ;  /* 0x0000000103039810 */ /* 0x000fe40007ffe0ff */
[----:B------:R-:W-:Y:S02]  /*01f0*/  ISETP.NE.AND P1, PT, R11, RZ, PT ;  /* 0x000000ff0b00720c */ /* 0x000fe40003f25270 */
[----:B------:R-:W-:-:S13]  /*0200*/  ISETP.GE.U32.AND P0, PT, R2, R5, PT ;  /* 0x000000050200720c */ /* 0x000fda0003f06070 */
[----:B------:R-:W-:-:S04]  /*0210*/  @P0 VIADD R3, R3, 0x1 ;  /* 0x0000000103030836 */ /* 0x000fc80000000000 */
[----:B------:R-:W-:-:S05]  /*0220*/  IMAD.MOV.U32 R0, RZ, RZ, R3 ;  /* 0x000000ffff007224 */ /* 0x000fca00078e0003 */
[----:B------:R-:W-:Y:S02]  /*0230*/  @!P2 IADD3 R0, PT, PT, -R0, RZ, RZ ;  /* 0x000000ff0000a210 */ /* 0x000fe40007ffe1ff */
[----:B------:R-:W-:-:S04]  /*0240*/  @!P1 LOP3.LUT R0, RZ, R11, RZ, 0x33, !PT ;  /* 0x0000000bff009212 */ /* 0x000fc800078e33ff */
[----:B------:R-:W-:-:S13]  /*0250*/  ISETP.GT.AND P0, PT, R0, RZ, PT ;  /* 0x000000ff0000720c */ /* 0x000fda0003f04270 */
[----:B---3--:R-:W-:Y:S05]  /*0260*/  @P0 BRA `(.L_x_0) ;  /* 0x00000000001c0947 */ /* 0x008fea0003800000 */
[----:B------:R-:W0:Y:S02]  /*0270*/  LDC.64 R4, c[0x0][0x390] ;  /* 0x0000e400ff047b82 */ /* 0x000e240000000a00 */
.L_x_1:
[----:B0-----:R-:W-:-:S04]  /*0280*/  IMAD.WIDE R2, R8, 0x8, R4 ;  /* 0x0000000808027825 */ /* 0x001fc800078e0204 */
[----:B------:R-:W-:Y:S01]  /*0290*/  VIADD R8, R8, UR4 ;  /* 0x0000000408087c36 */ /* 0x000fe20008000000 */
[----:B------:R1:W-:Y:S04]  /*02a0*/  STG.E.64 desc[UR6][R2.64], RZ ;  /* 0x000000ff02007986 */ /* 0x0003e8000c101b06 */
[----:B------:R-:W-:-:S13]  /*02b0*/  ISETP.GE.AND P0, PT, R8, R11, PT ;  /* 0x0000000b0800720c */ /* 0x000fda0003f06270 */
[----:B-1----:R-:W-:Y:S05]  /*02c0*/  @!P0 BRA `(.L_x_1) ;  /* 0xfffffffc00ec8947 */ /* 0x002fea000383ffff */
[----:B------:R-:W-:Y:S05]  /*02d0*/  EXIT ;  /* 0x000000000000794d */ /* 0x000fea0003800000 */
.L_x_0:
[----:B------:R-:W-:Y:S01]  /*02e0*/  VIADD R9, R0, 0xffffffff ;  /* 0xffffffff00097836 */ /* 0x000fe20000000000 */
[----:B------:R-:W0:Y:S03]  /*02f0*/  LDCU UR8, c[0x0][0x398] ;  /* 0x00007300ff0877ac */ /* 0x000e260008000800 */
[----:B------:R-:W-:-:S07]  /*0300*/  IMAD R11, R9, R11, -R11 ;  /* 0x0000000b090b7224 */ /* 0x000fce00078e0a0b */
.L_x_18:
[----:B01234-:R-:W1:Y:S01]  /*0310*/  LDC.64 R2, c[0x0][0x390] ;  /* 0x0000e400ff027b82 */ /* 0x01fe620000000a00 */
[----:B------:R-:W-:Y:S02]  /*0320*/  LOP3.LUT P0, R12, R0, 0x3, RZ, 0xc0, !PT ;  /* 0x00000003000c7812 */ /* 0x000fe4000780c0ff */
[----:B------:R-:W-:Y:S02]  /*0330*/  CS2R R4, SRZ ;  /* 0x0000000000047805 */ /* 0x000fe4000001ff00 */
[----:B------:R-:W-:Y:S01]  /*0340*/  MOV R10, R0 ;  /* 0x00000000000a7202 */ /* 0x000fe20000000f00 */
[----:B-1----:R-:W-:-:S05]  /*0350*/  IMAD.WIDE R2, R8, 0x8, R2 ;  /* 0x0000000808027825 */ /* 0x002fca00078e0202 */
[----:B------:R1:W-:Y:S03]  /*0360*/  STG.E.64 desc[UR6][R2.64], RZ ;  /* 0x000000ff02007986 */ /* 0x0003e6000c101b06 */
[----:B------:R-:W-:Y:S05]  /*0370*/  @!P0 BRA `(.L_x_2) ;  /* 0x0000000000b88947 */ /* 0x000fea0003800000 */
[----:B------:R-:W2:Y:S01]  /*0380*/  LDC R14, c[0x0][0x398] ;  /* 0x0000e600ff0e7b82 */ /* 0x000ea20000000800 */
[----:B------:R-:W-:Y:S01]  /*0390*/  BSSY.RECONVERGENT B0, `(.L_x_3) ;  /* 0x000000e000007945 */ /* 0x000fe20003800200 */
[----:B------:R-:W-:Y:S02]  /*03a0*/  ISETP.NE.AND P1, PT, R12, 0x1, PT ;  /* 0x000000010c00780c */ /* 0x000fe40003f25270 */
[----:B------:R-:W-:-:S04]  /*03b0*/  CS2R R4, SRZ ;  /* 0x0000000000047805 */ /* 0x000fc8000001ff00 */
[----:B------:R-:W3:Y:S01]  /*03c0*/  LDC R16, c[0x0][0x388] ;  /* 0x0000e200ff107b82 */ /* 0x000ee20000000800 */
[----:B--2---:R-:W-:-:S05]  /*03d0*/  IMAD R13, R9, R14, R8 ;  /* 0x0000000e090d7224 */ /* 0x004fca00078e0208 */
[----:B---3--:R-:W-:-:S13]  /*03e0*/  ISETP.GE.AND P0, PT, R13, R16, PT ;  /* 0x000000100d00720c */ /* 0x008fda0003f06270 */
[----:B------:R-:W-:Y:S05]  /*03f0*/  @P0 BRA `(.L_x_4) ;  /* 0x00000000001c0947 */ /* 0x000fea0003800000 */
[----:B------:R-:W2:Y:S02]  /*0400*/  LDC.64 R6, c[0x0][0x380] ;  /* 0x0000e000ff067b82 */ /* 0x000ea40000000a00 */
[----:B--2---:R-:W-:-:S06]  /*0410*/  IMAD.WIDE R6, R13, 0x8, R6 ;  /* 0x000000080d067825 */ /* 0x004fcc00078e0206 */
[----:B------:R-:W2:Y:S02]  /*0420*/  LDG.E.64 R6, desc[UR6][R6.64] ;  /* 0x0000000606067981 */ /* 0x000ea4000c1e1b00 */
[----:B--2---:R-:W-:-:S14]  /*0430*/  DSETP.GT.AND P0, PT, R6, RZ, PT ;  /* 0x000000ff0600722a */ /* 0x004fdc0003f04000 */
[----:B------:R2:W-:Y:S01]  /*0440*/  @P0 STG.E.64 desc[UR6][R2.64], R6 ;  /* 0x0000000602000986 */ /* 0x0005e2000c101b06 */
[----:B------:R-:W-:Y:S02]  /*0450*/  @P0 IMAD.MOV.U32 R4, RZ, RZ, R6 ;  /* 0x000000ffff040224 */ /* 0x000fe400078e0006 */
[----:B------:R-:W-:-:S07]  /*0460*/  @P0 IMAD.MOV.U32 R5, RZ, RZ, R7 ;  /* 0x000000ffff050224 */ /* 0x000fce00078e0007 */
.L_x_4:
[----:B0-----:R-:W-:Y:S05]  /*0470*/  BSYNC.RECONVERGENT B0 ;  /* 0x0000000000007941 */ /* 0x001fea0003800200 */
.L_x_3:
[----:B------:R-:W-:Y:S01]  /*0480*/  BSSY.RECONVERGENT B0, `(.L_x_2) ;  /* 0x000001d000007945 */ /* 0x000fe20003800200 */
[----:B------:R-:W-:-:S03]  /*0490*/  MOV R10, R9 ;  /* 0x00000009000a7202 */ /* 0x000fc60000000f00 */
[----:B------:R-:W-:Y:S05]  /*04a0*/  @!P1 BRA `(.L_x_5) ;  /* 0x0000000000689947 */ /* 0x000fea0003800000 */
[----:B------:R-:W-:Y:S01]  /*04b0*/  IMAD.IADD R13, R11, 0x1, R8 ;  /* 0x000000010b0d7824 */ /* 0x000fe200078e0208 */
[----:B------:R-:W-:Y:S01]  /*04c0*/  BSSY.RECONVERGENT B1, `(.L_x_6) ;  /* 0x000000b000017945 */ /* 0x000fe20003800200 */
[----:B------:R-:W-:-:S03]  /*04d0*/  ISETP.NE.AND P1, PT, R12, 0x2, PT ;  /* 0x000000020c00780c */ /* 0x000fc60003f25270 */
[----:B------:R-:W-:-:S13]  /*04e0*/  ISETP.GE.AND P0, PT, R13, R16, PT ;  /* 0x000000100d00720c */ /* 0x000fda0003f06270 */
[----:B------:R-:W-:Y:S05]  /*04f0*/  @P0 BRA `(.L_x_7) ;  /* 0x00000000001c0947 */ /* 0x000fea0003800000 */
[----:B--2---:R-:W0:Y:S02]  /*0500*/  LDC.64 R6, c[0x0][0x380] ;  /* 0x0000e000ff067b82 */ /* 0x004e240000000a00 */
[----:B0-----:R-:W-:-:S06]  /*0510*/  IMAD.WIDE R6, R13, 0x8, R6 ;  /* 0x000000080d067825 */ /* 0x001fcc00078e0206 */
[----:B------:R-:W2:Y:S02]  /*0520*/  LDG.E.64 R6, desc[UR6][R6.64] ;  /* 0x0000000606067981 */ /* 0x000ea4000c1e1b00 */
[----:B--2---:R-:W-:-:S14]  /*0530*/  DSETP.GT.AND P0, PT, R6, R4, PT ;  /* 0x000000040600722a */ /* 0x004fdc0003f04000 */
[----:B------:R0:W-:Y:S01]  /*0540*/  @P0 STG.E.64 desc[UR6][R2.64], R6 ;  /* 0x0000000602000986 */ /* 0x0001e2000c101b06 */
[----:B------:R-:W-:Y:S01]  /*0550*/  @P0 MOV R4, R6 ;  /* 0x0000000600040202 */ /* 0x000fe20000000f00 */
[----:B------:R-:W-:-:S07]  /*0560*/  @P0 IMAD.MOV.U32 R5, RZ, RZ, R7 ;  /* 0x000000ffff050224 */ /* 0x000fce00078e0007 */
.L_x_7:
[----:B------:R-:W-:Y:S05]  /*0570*/  BSYNC.RECONVERGENT B1 ;  /* 0x0000000000017941 */ /* 0x000fea0003800200 */
.L_x_6:
[----:B------:R-:W-:Y:S01]  /*0580*/  IADD3 R10, PT, PT, R0, -0x2, RZ ;  /* 0xfffffffe000a7810 */ /* 0x000fe20007ffe0ff */
[----:B------:R-:W-:Y:S06]  /*0590*/  @!P1 BRA `(.L_x_5) ;  /* 0x00000000002c9947 */ /* 0x000fec0003800000 */
[----:B------:R-:W-:Y:S01]  /*05a0*/  IADD3 R13, PT, PT, R8, -R14, R11 ;  /* 0x8000000e080d7210 */ /* 0x000fe20007ffe00b */
[----:B------:R-:W-:-:S03]  /*05b0*/  VIADD R10, R0, 0xfffffffd ;  /* 0xfffffffd000a7836 */ /* 0x000fc60000000000 */
[----:B------:R-:W-:-:S13]  /*05c0*/  ISETP.GE.AND P0, PT, R13, R16, PT ;  /* 0x000000100d00720c */ /* 0x000fda0003f06270 */
[----:B------:R-:W-:Y:S05]  /*05d0*/  @P0 BRA `(.L_x_5) ;  /* 0x00000000001c0947 */ /* 0x000fea0003800000 */
[----:B0-2---:R-:W0:Y:S02]  /*05e0*/  LDC.64 R6, c[0x0][0x380] ;  /* 0x0000e000ff067b82 */ /* 0x005e240000000a00 */
[----:B0-----:R-:W-:-:S06]  /*05f0*/  IMAD.WIDE R6, R13, 0x8, R6 ;  /* 0x000000080d067825 */ /* 0x001fcc00078e0206 */
[----:B------:R-:W2:Y:S02]  /*0600*/  LDG.E.64 R6, desc[UR6][R6.64] ;  /* 0x0000000606067981 */ /* 0x000ea4000c1e1b00 */
[----:B--2---:R-:W-:-:S14]  /*0610*/  DSETP.GT.AND P0, PT, R6, R4, PT ;  /* 0x000000040600722a */ /* 0x004fdc0003f04000 */
[----:B------:R3:W-:Y:S01]  /*0620*/  @P0 STG.E.64 desc[UR6][R2.64], R6 ;  /* 0x0000000602000986 */ /* 0x0007e2000c101b06 */
[----:B------:R-:W-:Y:S01]  /*0630*/  @P0 MOV R4, R6 ;  /* 0x0000000600040202 */ /* 0x000fe20000000f00 */
[----:B------:R-:W-:-:S07]  /*0640*/  @P0 IMAD.MOV.U32 R5, RZ, RZ, R7 ;  /* 0x000000ffff050224 */ /* 0x000fce00078e0007 */
.L_x_5:
[----:B------:R-:W-:Y:S05]  /*0650*/  BSYNC.RECONVERGENT B0 ;  /* 0x0000000000007941 */ /* 0x000fea0003800200 */
.L_x_2:
[----:B------:R-:W-:-:S13]  /*0660*/  ISETP.GE.U32.AND P0, PT, R0, 0x4, PT ;  /* 0x000000040000780c */ /* 0x000fda0003f06070 */
[----:B------:R-:W-:Y:S05]  /*0670*/  @!P0 BRA `(.L_x_8) ;  /* 0x0000000000ec8947 */ /* 0x000fea0003800000 */
[----:B------:R-:W4:Y:S01]  /*0680*/  LDC R12, c[0x0][0x388] ;  /* 0x0000e200ff0c7b82 */ /* 0x000f220000000800 */
[----:B------:R-:W5:Y:S01]  /*0690*/  LDCU UR5, c[0x0][0x398] ;  /* 0x00007300ff0577ac */ /* 0x000f620008000800 */
[C---:B------:R-:W-:Y:S01]  /*06a0*/  IADD3 R13, PT, PT, R10.reuse, -0x2, RZ ;  /* 0xfffffffe0a0d7810 */ /* 0x040fe20007ffe0ff */
[C---:B------:R-:W-:Y:S01]  /*06b0*/  VIADD R15, R10.reuse, 0xfffffffd ;  /* 0xfffffffd0a0f7836 */ /* 0x040fe20000000000 */
[C---:B------:R-:W-:Y:S01]  /*06c0*/  IADD3 R17, PT, PT, R10.reuse, -0x4, RZ ;  /* 0xfffffffc0a117810 */ /* 0x040fe20007ffe0ff */
[----:B------:R-:W-:-:S03]  /*06d0*/  VIADD R19, R10, 0xffffffff ;  /* 0xffffffff0a137836 */ /* 0x000fc60000000000 */
[----:B0-23--:R-:W0:Y:S01]  /*06e0*/  LDC.64 R6, c[0x0][0x380] ;  /* 0x0000e000ff067b82 */ /* 0x00de220000000a00 */
[--C-:B-----5:R-:W-:Y:S02]  /*06f0*/  IMAD R13, R13, UR5, R8.reuse ;  /* 0x000000050d0d7c24 */ /* 0x120fe4000f8e0208 */
[--C-:B------:R-:W-:Y:S02]  /*0700*/  IMAD R15, R15, UR5, R8.reuse ;  /* 0x000000050f0f7c24 */ /* 0x100fe4000f8e0208 */
[--C-:B------:R-:W-:Y:S02]  /*0710*/  IMAD R17, R17, UR5, R8.reuse ;  /* 0x0000000511117c24 */ /* 0x100fe4000f8e0208 */
[----:B------:R-:W-:-:S07]  /*0720*/  IMAD R19, R19, UR5, R8 ;  /* 0x0000000513137c24 */ /* 0x000fce000f8e0208 */
.L_x_17:
[-C--:B----4-:R-:W-:Y:S01]  /*0730*/  ISETP.GE.AND P3, PT, R19, R12.reuse, PT ;  /* 0x0000000c1300720c */ /* 0x090fe20003f66270 */
[----:B------:R-:W-:Y:S01]  /*0740*/  BSSY.RECONVERGENT B0, `(.L_x_9) ;  /* 0x000000b000007945 */ /* 0x000fe20003800200 */
[-C--:B------:R-:W-:Y:S02]  /*0750*/  ISETP.GE.AND P0, PT, R13, R12.reuse, PT ;  /* 0x0000000c0d00720c */ /* 0x080fe40003f06270 */
[-C--:B------:R-:W-:Y:S02]  /*0760*/  ISETP.GE.AND P1, PT, R15, R12.reuse, PT ;  /* 0x0000000c0f00720c */ /* 0x080fe40003f26270 */
[----:B------:R-:W-:-:S07]  /*0770*/  ISETP.GE.AND P2, PT, R17, R12, PT ;  /* 0x0000000c1100720c */ /* 0x000fce0003f46270 */
[----:B0-23--:R-:W-:Y:S06]  /*0780*/  @P3 BRA `(.L_x_10) ;  /* 0x0000000000183947 */ /* 0x00dfec0003800000 */
[----:B0-----:R-:W-:-:S06]  /*0790*/  IMAD.WIDE R20, R19, 0x8, R6 ;  /* 0x0000000813147825 */ /* 0x001fcc00078e0206 */
[----:B------:R-:W2:Y:S02]  /*07a0*/  LDG.E.64 R20, desc[UR6][R20.64] ;  /* 0x0000000614147981 */ /* 0x000ea4000c1e1b00 */
[----:B--2---:R-:W-:-:S14]  /*07b0*/  DSETP.GT.AND P3, PT, R20, R4, PT ;  /* 0x000000041400722a */ /* 0x004fdc0003f64000 */
[----:B------:R2:W-:Y:S01]  /*07c0*/  @P3 STG.E.64 desc[UR6][R2.64], R20 ;  /* 0x0000001402003986 */ /* 0x0005e2000c101b06 */
[----:B------:R-:W-:Y:S01]  /*07d0*/  @P3 MOV R4, R20 ;  /* 0x0000001400043202 */ /* 0x000fe20000000f00 */
[----:B------:R-:W-:-:S07]  /*07e0*/  @P3 IMAD.MOV.U32 R5, RZ, RZ, R21 ;  /* 0x000000ffff053224 */ /* 0x000fce00078e0015 */
.L_x_10:
[----:B------:R-:W-:Y:S05]  /*07f0*/  BSYNC.RECONVERGENT B0 ;  /* 0x0000000000007941 */ /* 0x000fea0003800200 */
.L_x_9:
[----:B------:R-:W-:Y:S04]  /*0800*/  BSSY.RECONVERGENT B0, `(.L_x_11) ;  /* 0x0000008000007945 */ /* 0x000fe80003800200 */
[----:B------:R-:W-:Y:S05]  /*0810*/  @P0 BRA `(.L_x_12) ;  /* 0x0000000000180947 */ /* 0x000fea0003800000 */
[----:B0-2---:R-:W-:-:S06]  /*0820*/  IMAD.WIDE R20, R13, 0x8, R6 ;  /* 0x000000080d147825 */ /* 0x005fcc00078e0206 */
[----:B------:R-:W2:Y:S02]  /*0830*/  LDG.E.64 R20, desc[UR6][R20.64] ;  /* 0x0000000614147981 */ /* 0x000ea4000c1e1b00 */
[----:B--2---:R-:W-:-:S14]  /*0840*/  DSETP.GT.AND P0, PT, R20, R4, PT ;  /* 0x000000041400722a */ /* 0x004fdc0003f04000 */
[----:B------:R3:W-:Y:S01]  /*0850*/  @P0 STG.E.64 desc[UR6][R2.64], R20 ;  /* 0x0000001402000986 */ /* 0x0007e2000c101b06 */
[----:B------:R-:W-:Y:S01]  /*0860*/  @P0 MOV R4, R20 ;  /* 0x0000001400040202 */ /* 0x000fe20000000f00 */
[----:B------:R-:W-:-:S07]  /*0870*/  @P0 IMAD.MOV.U32 R5, RZ, RZ, R21 ;  /* 0x000000ffff050224 */ /* 0x000fce00078e0015 */
.L_x_12:
[----:B------:R-:W-:Y:S05]  /*0880*/  BSYNC.RECONVERGENT B0 ;  /* 0x0000000000007941 */ /* 0x000fea0003800200 */
.L_x_11:
[----:B------:R-:W-:Y:S04]  /*0890*/  BSSY.RECONVERGENT B0, `(.L_x_13) ;  /* 0x0000008000007945 */ /* 0x000fe80003800200 */
[----:B------:R-:W-:Y:S05]  /*08a0*/  @P1 BRA `(.L_x_14) ;  /* 0x0000000000181947 */ /* 0x000fea0003800000 */
[----:B0-23--:R-:W-:-:S06]  /*08b0*/  IMAD.WIDE R20, R15, 0x8, R6 ;  /* 0x000000080f147825 */ /* 0x00dfcc00078e0206 */
[----:B------:R-:W2:Y:S02]  /*08c0*/  LDG.E.64 R20, desc[UR6][R20.64] ;  /* 0x0000000614147981 */ /* 0x000ea4000c1e1b00 */
[----:B--2---:R-:W-:-:S14]  /*08d0*/  DSETP.GT.AND P0, PT, R20, R4, PT ;  /* 0x000000041400722a */ /* 0x004fdc0003f04000 */
[----:B------:R4:W-:Y:S01]  /*08e0*/  @P0 STG.E.64 desc[UR6][R2.64], R20 ;  /* 0x0000001402000986 */ /* 0x0009e2000c101b06 */
[----:B------:R-:W-:Y:S01]  /*08f0*/  @P0 MOV R4, R20 ;  /* 0x0000001400040202 */ /* 0x000fe20000000f00 */
[----:B------:R-:W-:-:S07]  /*0900*/  @P0 IMAD.MOV.U32 R5, RZ, RZ, R21 ;  /* 0x000000ffff050224 */ /* 0x000fce00078e0015 */
.L_x_14:
[----:B------:R-:W-:Y:S05]  /*0910*/  BSYNC.RECONVERGENT B0 ;  /* 0x0000000000007941 */ /* 0x000fea0003800200 */
.L_x_13:
[----:B------:R-:W-:Y:S04]  /*0920*/  BSSY.RECONVERGENT B0, `(.L_x_15) ;  /* 0x0000008000007945 */ /* 0x000fe80003800200 */
[----:B------:R-:W-:Y:S05]  /*0930*/  @P2 BRA `(.L_x_16) ;  /* 0x0000000000182947 */ /* 0x000fea0003800000 */
[----:B0-234-:R-:W-:-:S06]  /*0940*/  IMAD.WIDE R20, R17, 0x8, R6 ;  /* 0x0000000811147825 */ /* 0x01dfcc00078e0206 */
[----:B------:R-:W2:Y:S02]  /*0950*/  LDG.E.64 R20, desc[UR6][R20.64] ;  /* 0x0000000614147981 */ /* 0x000ea4000c1e1b00 */
[----:B--2---:R-:W-:-:S14]  /*0960*/  DSETP.GT.AND P0, PT, R20, R4, PT ;  /* 0x000000041400722a */ /* 0x004fdc0003f04000 */
[----:B------:R0:W-:Y:S01]  /*0970*/  @P0 STG.E.64 desc[UR6][R2.64], R20 ;  /* 0x0000001402000986 */ /* 0x0001e2000c101b06 */
[----:B------:R-:W-:Y:S01]  /*0980*/  @P0 MOV R4, R20 ;  /* 0x0000001400040202 */ /* 0x000fe20000000f00 */
[----:B------:R-:W-:-:S07]  /*0990*/  @P0 IMAD.MOV.U32 R5, RZ, RZ, R21 ;  /* 0x000000ffff050224 */ /* 0x000fce00078e0015 */
.L_x_16:
[----:B------:R-:W-:Y:S05]  /*09a0*/  BSYNC.RECONVERGENT B0 ;  /* 0x0000000000007941 */ /* 0x000fea0003800200 */
.L_x_15:
[C---:B------:R-:W-:Y:S01]  /*09b0*/  ISETP.GT.AND P0, PT, R10.reuse, 0x4, PT ;  /* 0x000000040a00780c */ /* 0x040fe20003f04270 */
[----:B------:R-:W-:Y:S01]  /*09c0*/  VIADD R10, R10, 0xfffffffc ;  /* 0xfffffffc0a0a7836 */ /* 0x000fe20000000000 */
[----:B------:R-:W-:-:S04]  /*09d0*/  IADD3 R14, PT, PT, RZ, -UR8, RZ ;  /* 0x80000008ff0e7c10 */ /* 0x000fc8000fffe0ff */
[C---:B------:R-:W-:Y:S01]  /*09e0*/  LEA R15, R14.reuse, R15, 0x2 ;  /* 0x0000000f0e0f7211 */ /* 0x040fe200078e10ff */
[C---:B------:R-:W-:Y:S01]  /*09f0*/  IMAD R13, R14.reuse, 0x4, R13 ;  /* 0x000000040e0d7824 */ /* 0x040fe200078e020d */
[C---:B------:R-:W-:Y:S01]  /*0a00*/  LEA R19, R14.reuse, R19, 0x2 ;  /* 0x000000130e137211 */ /* 0x040fe200078e10ff */
[----:B------:R-:W-:-:S04]  /*0a10*/  IMAD R17, R14, 0x4, R17 ;  /* 0x000000040e117824 */ /* 0x000fc800078e0211 */
[----:B------:R-:W-:Y:S05]  /*0a20*/  @P0 BRA `(.L_x_17) ;  /* 0xfffffffc00400947 */ /* 0x000fea000383ffff */
.L_x_8:
[----:B------:R-:W5:Y:S01]  /*0a30*/  LDCU UR5, c[0x0][0x398] ;  /* 0x00007300ff0577ac */ /* 0x000f620008000800 */
[----:B------:R-:W-:-:S04]  /*0a40*/  IADD3 R8, PT, PT, R8, UR4, RZ ;  /* 0x0000000408087c10 */ /* 0x000fc8000fffe0ff */
[----:B-----5:R-:W-:-:S13]  /*0a50*/  ISETP.GE.AND P0, PT, R8, UR5, PT ;  /* 0x0000000508007c0c */ /* 0x020fda000bf06270 */
[----:B------:R-:W-:Y:S05]  /*0a60*/  @!P0 BRA `(.L_x_18) ;  /* 0xfffffff800288947 */ /* 0x000fea000383ffff */
[----:B0-----:R-:W-:Y:S05]  /*0a70*/  EXIT ;  /* 0x000000000000794d */ /* 0x001fea0003800000 */
.L_x_19:
[----:B------:R-:W-:-:S00]  /*0a80*/  BRA `(.L_x_19) ;  /* 0xfffffffc00fc7947 */ /* 0x000fc0000383ffff */
[----:B------:R-:W-:-:S00]  /*0a90*/  NOP ;  /* 0x0000000000007918 */ /* 0x000fc00000000000 */
        /* <DEDUP_REMOVED lines=14> */
.L_x_38:


//--------------------- .text.Delta               --------------------------
	.section	.text.Delta,"ax",@progbits
	.align	128
        .global         Delta
        .type           Delta,@function
        .size           Delta,(.L_x_39 - Delta)
        .other          Delta,@"STO_CUDA_ENTRY STV_DEFAULT"
Delta:
.text.Delta:
[----:B------:R-:W-:Y:S01]  /*0000*/  LDC R1, c[0x0][0x37c] ;  /* 0x0000df00ff017b82 */ /* 0x000fe20000000800 */
[----:B------:R-:W0:Y:S01]  /*0010*/  S2R R0, SR_CTAID.X ;  /* 0x0000000000007919 */ /* 0x000e220000002500 */
[----:B------:R-:W0:Y:S01]  /*0020*/  LDCU UR4, c[0x0][0x360] ;  /* 0x00006c00ff0477ac */ /* 0x000e220008000800 */
[----:B------:R-:W0:Y:S01]  /*0030*/  S2R R3, SR_TID.X ;  /* 0x0000000000037919 */ /* 0x000e220000002100 */
[----:B------:R-:W1:Y:S01]  /*0040*/  LDCU UR8, c[0x0][0x388] ;  /* 0x00007100ff0877ac */ /* 0x000e620008000800 */
[----:B0-----:R-:W-:-:S05]  /*0050*/  IMAD R0, R0, UR4, R3 ;  /* 0x0000000400007c24 */ /* 0x001fca000f8e0203 */
[----:B-1----:R-:W-:-:S13]  /*0060*/  ISETP.GE.AND P0, PT, R0, UR8, PT ;  /* 0x0000000800007c0c */ /* 0x002fda000bf06270 */
[----:B------:R-:W-:Y:S05]  /*0070*/  @P0 EXIT ;  /* 0x000000000000094d */ /* 0x000fea0003800000 */
[----:B------:R-:W0:Y:S01]  /*0080*/  LDC.64 R10, c[0x0][0x390] ;  /* 0x0000e400ff0a7b82 */ /* 0x000e220000000a00 */
[----:B------:R-:W1:Y:S01]  /*0090*/  LDCU UR5, c[0x0][0x370] ;  /* 0x00006e00ff0577ac */ /* 0x000e620008000800 */
[----:B------:R-:W2:Y:S06]  /*00a0*/  LDCU.64 UR6, c[0x0][0x358] ;  /* 0x00006b00ff0677ac */ /* 0x000eac0008000a00 */
[----:B------:R-:W3:Y:S08]  /*00b0*/  LDC.64 R12, c[0x0][0x380] ;  /* 0x0000e000ff0c7b82 */ /* 0x000ef00000000a00 */
[----:B------:R-:W4:Y:S01]  /*00c0*/  LDC.64 R14, c[0x0][0x3a0] ;  /* 0x0000e800ff0e7b82 */ /* 0x000f220000000a00 */
[----:B-1----:R-:W-:-:S12]  /*00d0*/  UIMAD UR4, UR4, UR5, URZ ;  /* 0x00000005040472a4 */ /* 0x002fd8000f8e02ff */
.L_x_20:
[----:B0-----:R-:W-:-:S04]  /*00e0*/  IMAD.WIDE R2, R0, 0x8, R10 ;  /* 0x0000000800027825 */ /* 0x001fc800078e020a */
[----:B---3--:R-:W-:Y:S02]  /*00f0*/  IMAD.WIDE R4, R0, 0x8, R12 ;  /* 0x0000000800047825 */ /* 0x008fe400078e020c */
[----:B--2---:R-:W2:Y:S04]  /*0100*/  LDG.E.64 R2, desc[UR6][R2.64] ;  /* 0x0000000602027981 */ /* 0x004ea8000c1e1b00 */
[----:B------:R-:W2:Y:S02]  /*0110*/  LDG.E.64 R4, desc[UR6][R4.64] ;  /* 0x0000000604047981 */ /* 0x000ea4000c1e1b00 */
[C-C-:B--2---:R-:W-:Y:S02]  /*0120*/  DADD R6, R2.reuse, -R4.reuse ;  /* 0x0000000002067229 */ /* 0x144fe40000000804 */
[----:B------:R-:W-:-:S02]  /*0130*/  DADD R8, -R2, R4 ;  /* 0x0000000002087229 */ /* 0x000fc40000000104 */
[----:B------:R-:W-:-:S08]  /*0140*/  DSETP.GT.AND P0, PT, R2, R4, PT ;  /* 0x000000040200722a */ /* 0x000fd00003f04000 */
[----:B------:R-:W-:Y:S02]  /*0150*/  FSEL R8, R6, R8, P0 ;  /* 0x0000000806087208 */ /* 0x000fe40000000000 */
[----:B------:R-:W-:Y:S01]  /*0160*/  FSEL R9, R7, R9, P0 ;  /* 0x0000000907097208 */ /* 0x000fe20000000000 */
[C---:B----4-:R-:W-:Y:S01]  /*0170*/  IMAD.WIDE R6, R0.reuse, 0x8, R14 ;  /* 0x0000000800067825 */ /* 0x050fe200078e020e */
[----:B------:R-:W-:-:S04]  /*0180*/  IADD3 R0, PT, PT, R0, UR4, RZ ;  /* 0x0000000400007c10 */ /* 0x000fc8000fffe0ff */
[----:B------:R1:W-:Y:S01]  /*0190*/  STG.E.64 desc[UR6][R6.64], R8 ;  /* 0x0000000806007986 */ /* 0x0003e2000c101b06 */
[----:B------:R-:W-:-:S13]  /*01a0*/  ISETP.GE.AND P0, PT, R0, UR8, PT ;  /* 0x0000000800007c0c */ /* 0x000fda000bf06270 */
[----:B-1----:R-:W-:Y:S05]  /*01b0*/  @!P0 BRA `(.L_x_20) ;  /* 0xfffffffc00c88947 */ /* 0x002fea000383ffff */
[----:B------:R-:W-:Y:S05]  /*01c0*/  EXIT ;  /* 0x000000000000794d */ /* 0x000fea0003800000 */
.L_x_21:
        /* <DEDUP_REMOVED lines=11> */
.L_x_39:


//--------------------- .text.Copy                --------------------------
	.section	.text.Copy,"ax",@progbits
	.align	128
        .global         Copy
        .type           Copy,@function
        .size           Copy,(.L_x_40 - Copy)
        .other          Copy,@"STO_CUDA_ENTRY STV_DEFAULT"
Copy:
.text.Copy:
        /* <DEDUP_REMOVED lines=11> */
[----:B------:R-:W3:Y:S01]  /*00b0*/  LDC.64 R8, c[0x0][0x390] ;  /* 0x0000e400ff087b82 */ /* 0x000ee20000000a00 */
[----:B-1----:R-:W-:-:S12]  /*00c0*/  UIMAD UR4, UR4, UR5, URZ ;  /* 0x00000005040472a4 */ /* 0x002fd8000f8e02ff */
.L_x_22:
[----:B01----:R-:W-:-:S06]  /*00d0*/  IMAD.WIDE R2, R0, 0x8, R6 ;  /* 0x0000000800027825 */ /* 0x003fcc00078e0206 */
[----:B--2---:R-:W2:Y:S01]  /*00e0*/  LDG.E.64 R2, desc[UR6][R2.64] ;  /* 0x0000000602027981 */ /* 0x004ea2000c1e1b00 */
[C---:B---3--:R-:W-:Y:S01]  /*00f0*/  IMAD.WIDE R4, R0.reuse, 0x8, R8 ;  /* 0x0000000800047825 */ /* 0x048fe200078e0208 */
[----:B------:R-:W-:-:S04]  /*0100*/  IADD3 R0, PT, PT, R0, UR4, RZ ;  /* 0x0000000400007c10 */ /* 0x000fc8000fffe0ff */
[----:B------:R-:W-:Y:S01]  /*0110*/  ISETP.GE.AND P0, PT, R0, UR8, PT ;  /* 0x0000000800007c0c */ /* 0x000fe2000bf06270 */
[----:B--2---:R1:W-:-:S12]  /*0120*/  STG.E.64 desc[UR6][R4.64], R2 ;  /* 0x0000000204007986 */ /* 0x0043d8000c101b06 */
[----:B------:R-:W-:Y:S05]  /*0130*/  @!P0 BRA `(.L_x_22) ;  /* 0xfffffffc00e48947 */ /* 0x000fea000383ffff */
[----:B------:R-:W-:Y:S05]  /*0140*/  EXIT ;  /* 0x000000000000794d */ /* 0x000fea0003800000 */
.L_x_23:
        /* <DEDUP_REMOVED lines=11> */
.L_x_40:


//--------------------- .text.LaplaceSolver       --------------------------
	.section	.text.LaplaceSolver,"ax",@progbits
	.align	128
        .global         LaplaceSolver
        .type           LaplaceSolver,@function
        .size           LaplaceSolver,(.L_x_41 - LaplaceSolver)
        .other          LaplaceSolver,@"STO_CUDA_ENTRY STV_DEFAULT"
LaplaceSolver:
.text.LaplaceSolver:
[----:B------:R-:W-:Y:S08]  /*0000*/  LDC R1, c[0x0][0x37c] ;  /* 0x0000df00ff017b82 */ /* 0x000ff00000000800 */
[----:B------:R-:W0:Y:S01]  /*0010*/  LDC R11, c[0x0][0x3a8] ;  /* 0x0000ea00ff0b7b82 */ /* 0x000e220000000800 */
[----:B------:R-:W1:Y:S07]  /*0020*/  LDCU.64 UR12, c[0x0][0x358] ;  /* 0x00006b00ff0c77ac */ /* 0x000e6e0008000a00 */
[----:B------:R-:W0:Y:S02]  /*0030*/  LDC.64 R8, c[0x0][0x3c0] ;  /* 0x0000f000ff087b82 */ /* 0x000e240000000a00 */
[----:B0-----:R-:W-:-:S05]  /*0040*/  IMAD.WIDE R8, R11, 0x4, R8 ;  /* 0x000000040b087825 */ /* 0x001fca00078e0208 */
[----:B-1----:R-:W2:Y:S01]  /*0050*/  LDG.E R3, desc[UR12][R8.64] ;  /* 0x0000000c08037981 */ /* 0x002ea2000c1e1900 */
[----:B------:R-:W0:Y:S01]  /*0060*/  LDCU UR4, c[0x0][0x360] ;  /* 0x00006c00ff0477ac */ /* 0x000e220008000800 */
[----:B------:R-:W0:Y:S01]  /*0070*/  S2R R0, SR_CTAID.X ;  /* 0x0000000000007919 */ /* 0x000e220000002500 */
[----:B------:R-:W0:Y:S02]  /*0080*/  S2R R5, SR_TID.X ;  /* 0x0000000000057919 */ /* 0x000e240000002100 */
[----:B0-----:R-:W-:-:S05]  /*0090*/  IMAD R0, R0, UR4, R5 ;  /* 0x0000000400007c24 */ /* 0x001fca000f8e0205 */
[----:B--2---:R-:W-:-:S13]  /*00a0*/  ISETP.GE.AND P0, PT, R0, R3, PT ;  /* 0x000000030000720c */ /* 0x004fda0003f06270 */
[----:B------:R-:W-:Y:S05]  /*00b0*/  @P0 EXIT ;  /* 0x000000000000094d */ /* 0x000fea0003800000 */
[----:B------:R-:W0:Y:S01]  /*00c0*/  LDC.64 R6, c[0x0][0x3d0] ;  /* 0x0000f400ff067b82 */ /* 0x000e220000000a00 */
[----:B------:R-:W1:Y:S01]  /*00d0*/  LDCU UR5, c[0x0][0x370] ;  /* 0x00006e00ff0577ac */ /* 0x000e620008000800 */
[C---:B------:R-:W-:Y:S01]  /*00e0*/  ISETP.GT.AND P0, PT, R11.reuse, RZ, PT ;  /* 0x000000ff0b00720c */ /* 0x040fe20003f04270 */
[----:B-1----:R-:W-:Y:S01]  /*00f0*/  UIMAD UR4, UR4, UR5, URZ ;  /* 0x00000005040472a4 */ /* 0x002fe2000f8e02ff */
[----:B0-----:R-:W-:-:S11]  /*0100*/  IMAD.WIDE R6, R11, 0x8, R6 ;  /* 0x000000080b067825 */ /* 0x001fd600078e0206 */
[----:B------:R-:W-:Y:S05]  /*0110*/  @P0 BRA `(.L_x_24) ;  /* 0x00000000002c0947 */ /* 0x000fea0003800000 */
[----:B------:R-:W0:Y:S08]  /*0120*/  LDC.64 R2, c[0x0][0x380] ;  /* 0x0000e000ff027b82 */ /* 0x000e300000000a00 */
[----:B------:R-:W1:Y:S02]  /*0130*/  LDC.64 R12, c[0x0][0x390] ;  /* 0x0000e400ff0c7b82 */ /* 0x000e640000000a00 */
.L_x_25:
[----:B0-----:R-:W2:Y:S04]  /*0140*/  LDG.E.64 R4, desc[UR12][R2.64] ;  /* 0x0000000c02047981 */ /* 0x001ea8000c1e1b00 */
[----:B------:R-:W2:Y:S02]  /*0150*/  LDG.E.64 R10, desc[UR12][R6.64] ;  /* 0x0000000c060a7981 */ /* 0x000ea4000c1e1b00 */
[----:B--2---:R-:W-:-:S07]  /*0160*/  DFMA R4, -R4, R10, RZ ;  /* 0x0000000a0404722b */ /* 0x004fce00000001ff */
[----:B-1----:R2:W-:Y:S04]  /*0170*/  STG.E.64 desc[UR12][R12.64], R4 ;  /* 0x000000040c007986 */ /* 0x0025e8000c101b0c */
[----:B------:R-:W3:Y:S01]  /*0180*/  LDG.E R11, desc[UR12][R8.64] ;  /* 0x0000000c080b7981 */ /* 0x000ee2000c1e1900 */
[----:B------:R-:W-:-:S05]  /*0190*/  VIADD R0, R0, UR4 ;  /* 0x0000000400007c36 */ /* 0x000fca0008000000 */
[----:B---3--:R-:W-:-:S13]  /*01a0*/  ISETP.GE.AND P0, PT, R0, R11, PT ;  /* 0x0000000b0000720c */ /* 0x008fda0003f06270 */
[----:B--2---:R-:W-:Y:S05]  /*01b0*/  @!P0 BRA `(.L_x_25) ;  /* 0xfffffffc00e08947 */ /* 0x004fea000383ffff */
[----:B------:R-:W-:Y:S05]  /*01c0*/  EXIT ;  /* 0x000000000000794d */ /* 0x000fea0003800000 */
.L_x_24:
[----:B------:R-:W0:Y:S01]  /*01d0*/  LDCU.64 UR8, c[0x0][0x3a0] ;  /* 0x00007400ff0877ac */ /* 0x000e220008000a00 */
[C---:B------:R-:W-:Y:S02]  /*01e0*/  LOP3.LUT R2, R11.reuse, 0x7, RZ, 0xc0, !PT ;  /* 0x000000070b027812 */ /* 0x040fe400078ec0ff */
[C---:B------:R-:W-:Y:S02]  /*01f0*/  LOP3.LUT R4, R11.reuse, 0x7ffffff8, RZ, 0xc0, !PT ;  /* 0x7ffffff80b047812 */ /* 0x040fe400078ec0ff */
[C---:B------:R-:W-:Y:S01]  /*0200*/  LOP3.LUT R3, R11.reuse, 0x3, RZ, 0xc0, !PT ;  /* 0x000000030b037812 */ /* 0x040fe200078ec0ff */
[----:B------:R-:W-:Y:S01]  /*0210*/  VIADD R24, R2, 0xffffffff ;  /* 0xffffffff02187836 */ /* 0x000fe20000000000 */
[----:B------:R-:W-:Y:S01]  /*0220*/  LOP3.LUT R5, R11, 0x1, RZ, 0xc0, !PT ;  /* 0x000000010b057812 */ /* 0x000fe200078ec0ff */
[----:B------:R-:W-:Y:S01]  /*0230*/  IMAD.MOV R26, RZ, RZ, -R4 ;  /* 0x000000ffff1a7224 */ /* 0x000fe200078e0a04 */
[----:B------:R-:W-:Y:S01]  /*0240*/  IADD3 R25, PT, PT, R3, -0x1, RZ ;  /* 0xffffffff03197810 */ /* 0x000fe20007ffe0ff */
[----:B0-----:R-:W-:-:S04]  /*0250*/  UIADD3 UR7, UP0, UPT, UR8, 0x10, URZ ;  /* 0x0000001008077890 */ /* 0x001fc8000ff1e0ff */
[----:B------:R-:W-:-:S12]  /*0260*/  UIADD3.X UR8, UPT, UPT, URZ, UR9, URZ, UP0, !UPT ;  /* 0x00000009ff087290 */ /* 0x000fd800087fe4ff */
.L_x_36:
[----:B------:R-:W0:Y:S01]  /*0270*/  LDC R10, c[0x0][0x3a8] ;  /* 0x0000ea00ff0a7b82 */ /* 0x000e220000000800 */
[----:B------:R-:W-:Y:S01]  /*0280*/  IMAD.MOV.U32 R15, RZ, RZ, RZ ;  /* 0x000000ffff0f7224 */ /* 0x000fe200078e00ff */
[----:B------:R-:W-:Y:S01]  /*0290*/  MOV R14, R0 ;  /* 0x00000000000e7202 */ /* 0x000fe20000000f00 */
[----:B------:R-:W-:Y:S01]  /*02a0*/  IMAD.MOV.U32 R27, RZ, RZ, RZ ;  /* 0x000000ffff1b7224 */ /* 0x000fe200078e00ff */
[----:B0-----:R-:W-:-:S13]  /*02b0*/  ISETP.GE.U32.AND P0, PT, R10, 0x8, PT ;  /* 0x000000080a00780c */ /* 0x001fda0003f06070 */
[----:B------:R-:W-:Y:S05]  /*02c0*/  @!P0 BRA `(.L_x_26) ;  /* 0x0000001000348947 */ /* 0x000fea0003800000 */
[----:B------:R-:W0:Y:S01]  /*02d0*/  LDCU.64 UR10, c[0x0][0x3b0] ;  /* 0x00007600ff0a77ac */ /* 0x000e220008000a00 */
[----:B------:R-:W-:Y:S01]  /*02e0*/  IMAD.MOV.U32 R27, RZ, RZ, RZ ;  /* 0x000000ffff1b7224 */ /* 0x000fe200078e00ff */
[----:B------:R-:W-:Y:S01]  /*02f0*/  MOV R10, UR7 ;  /* 0x00000007000a7c02 */ /* 0x000fe20008000f00 */
[----:B------:R-:W-:Y:S01]  /*0300*/  IMAD.U32 R11, RZ, RZ, UR8 ;  /* 0x00000008ff0b7e24 */ /* 0x000fe2000f8e00ff */
[----:B------:R-:W-:Y:S01]  /*0310*/  MOV R14, R0 ;  /* 0x00000000000e7202 */ /* 0x000fe20000000f00 */
[----:B------:R-:W-:Y:S01]  /*0320*/  IMAD.MOV.U32 R16, RZ, RZ, R26 ;  /* 0x000000ffff107224 */ /* 0x000fe200078e001a */
[----:B0-----:R-:W-:-:S04]  /*0330*/  UIADD3 UR5, UP0, UPT, UR10, 0x10, URZ ;  /* 0x000000100a057890 */ /* 0x001fc8000ff1e0ff */
[----:B------:R-:W-:Y:S02]  /*0340*/  UIADD3.X UR6, UPT, UPT, URZ, UR11, URZ, UP0, !UPT ;  /* 0x0000000bff067290 */ /* 0x000fe400087fe4ff */
[----:B------:R-:W-:-:S04]  /*0350*/  IMAD.U32 R17, RZ, RZ, UR5 ;  /* 0x00000005ff117e24 */ /* 0x000fc8000f8e00ff */
[----:B------:R-:W-:-:S07]  /*0360*/  IMAD.U32 R22, RZ, RZ, UR6 ;  /* 0x00000006ff167e24 */ /* 0x000fce000f8e00ff */
.L_x_27:
[----:B------:R-:W2:Y:S04]  /*0370*/  LDG.E R21, desc[UR12][R10.64+-0x10] ;  /* 0xfffff00c0a157981 */ /* 0x000ea8000c1e1900 */
[----:B------:R-:W3:Y:S01]  /*0380*/  LDG.E R18, desc[UR12][R10.64+-0xc] ;  /* 0xfffff40c0a127981 */ /* 0x000ee2000c1e1900 */
[----:B--2---:R-:W-:-:S04]  /*0390*/  IADD3 R21, PT, PT, R21, -0x2, RZ ;  /* 0xfffffffe15157810 */ /* 0x004fc80007ffe0ff */
[----:B------:R-:W-:Y:S01]  /*03a0*/  IABS R15, R21 ;  /* 0x00000015000f7213 */ /* 0x000fe20000000000 */
[----:B---3--:R-:W-:-:S03]  /*03b0*/  VIADD R18, R18, 0xfffffffe ;  /* 0xfffffffe12127836 */ /* 0x008fc60000000000 */
[----:B------:R-:W0:Y:S08]  /*03c0*/  I2F.RP R19, R15 ;  /* 0x0000000f00137306 */ /* 0x000e300000209400 */
[----:B0-----:R-:W0:Y:S02]  /*03d0*/  MUFU.RCP R19, R19 ;  /* 0x0000001300137308 */ /* 0x001e240000001000 */
[----:B0-----:R-:W-:Y:S01]  /*03e0*/  VIADD R20, R19, 0xffffffe ;  /* 0x0ffffffe13147836 */ /* 0x001fe20000000000 */
[----:B------:R-:W-:-:S05]  /*03f0*/  IABS R19, R18 ;  /* 0x0000001200137213 */ /* 0x000fca0000000000 */
[----:B------:R-:W0:Y:S02]  /*0400*/  F2I.FTZ.U32.TRUNC.NTZ R13, R20 ;  /* 0x00000014000d7305 */ /* 0x000e24000021f000 */
[----:B0-----:R-:W-:-:S04]  /*0410*/  IMAD.MOV R12, RZ, RZ, -R13 ;  /* 0x000000ffff0c7224 */ /* 0x001fc800078e0a0d */
[----:B------:R-:W-:Y:S02]  /*0420*/  IMAD R23, R12, R15, RZ ;  /* 0x0000000f0c177224 */ /* 0x000fe400078e02ff */
[----:B------:R-:W-:-:S05]  /*0430*/  HFMA2 R12, -RZ, RZ, 0, 0 ;  /* 0x00000000ff0c7431 */ /* 0x000fca00000001ff */
[----:B------:R-:W-:Y:S01]  /*0440*/  IMAD.HI.U32 R12, R13, R23, R12 ;  /* 0x000000170d0c7227 */ /* 0x000fe200078e000c */
[----:B------:R-:W-:Y:S02]  /*0450*/  IABS R13, R14 ;  /* 0x0000000e000d7213 */ /* 0x000fe40000000000 */
[----:B------:R-:W-:-:S03]  /*0460*/  IABS R23, R21 ;  /* 0x0000001500177213 */ /* 0x000fc60000000000 */
[----:B------:R-:W-:-:S04]  /*0470*/  IMAD.HI.U32 R12, R12, R13, RZ ;  /* 0x0000000d0c0c7227 */ /* 0x000fc800078e00ff */
[----:B------:R-:W-:Y:S02]  /*0480*/  IMAD.MOV R20, RZ, RZ, -R23 ;  /* 0x000000ffff147224 */ /* 0x000fe400078e0a17 */
[----:B------:R-:W0:Y:S02]  /*0490*/  I2F.RP R23, R19 ;  /* 0x0000001300177306 */ /* 0x000e240000209400 */
[----:B------:R-:W-:Y:S01]  /*04a0*/  IMAD R20, R12, R20, R13 ;  /* 0x000000140c147224 */ /* 0x000fe200078e020d */
[----:B------:R-:W-:-:S04]  /*04b0*/  LOP3.LUT R13, R14, R21, RZ, 0x3c, !PT ;  /* 0x000000150e0d7212 */ /* 0x000fc800078e3cff */
[----:B------:R-:W-:Y:S02]  /*04c0*/  ISETP.GT.U32.AND P2, PT, R15, R20, PT ;  /* 0x000000140f00720c */ /* 0x000fe40003f44070 */
[----:B------:R-:W-:Y:S01]  /*04d0*/  ISETP.GE.AND P3, PT, R13, RZ, PT ;  /* 0x000000ff0d00720c */ /* 0x000fe20003f66270 */
[----:B0-----:R-:W0:Y:S10]  /*04e0*/  MUFU.RCP R23, R23 ;  /* 0x0000001700177308 */ /* 0x001e340000001000 */
[----:B------:R-:W-:Y:S01]  /*04f0*/  @!P2 IADD3 R20, PT, PT, R20, -R15, RZ ;  /* 0x8000000f1414a210 */ /* 0x000fe20007ffe0ff */
[----:B------:R-:W-:Y:S01]  /*0500*/  @!P2 VIADD R12, R12, 0x1 ;  /* 0x000000010c0ca836 */ /* 0x000fe20000000000 */
[----:B------:R-:W-:-:S02]  /*0510*/  ISETP.NE.AND P2, PT, R21, RZ, PT ;  /* 0x000000ff1500720c */ /* 0x000fc40003f45270 */
[----:B------:R-:W-:Y:S01]  /*0520*/  ISETP.GE.U32.AND P1, PT, R20, R15, PT ;  /* 0x0000000f1400720c */ /* 0x000fe20003f26070 */
[----:B0-----:R-:W-:-:S04]  /*0530*/  VIADD R20, R23, 0xffffffe ;  /* 0x0ffffffe17147836 */ /* 0x001fc80000000000 */
[----:B------:R0:W1:Y:S08]  /*0540*/  F2I.FTZ.U32.TRUNC.NTZ R13, R20 ;  /* 0x00000014000d7305 */ /* 0x000070000021f000 */
[----:B------:R-:W-:-:S05]  /*0550*/  @P1 IADD3 R12, PT, PT, R12, 0x1, RZ ;  /* 0x000000010c0c1810 */ /* 0x000fca0007ffe0ff */
[----:B------:R-:W-:Y:S01]  /*0560*/  IMAD.MOV.U32 R15, RZ, RZ, R12 ;  /* 0x000000ffff0f7224 */ /* 0x000fe200078e000c */
[----:B0-----:R-:W2:Y:S03]  /*0570*/  LDG.E R20, desc[UR12][R10.64+-0x8] ;  /* 0xfffff80c0a147981 */ /* 0x001ea6000c1e1900 */
[----:B------:R-:W-:Y:S01]  /*0580*/  @!P3 IMAD.MOV R15, RZ, RZ, -R15 ;  /* 0x000000ffff0fb224 */ /* 0x000fe200078e0a0f */
[----:B------:R-:W-:Y:S02]  /*0590*/  @!P2 LOP3.LUT R15, RZ, R21, RZ, 0x33, !PT ;  /* 0x00000015ff0fa212 */ /* 0x000fe400078e33ff */
[----:B-1----:R-:W-:-:S03]  /*05a0*/  IADD3 R28, PT, PT, RZ, -R13, RZ ;  /* 0x8000000dff1c7210 */ /* 0x002fc60007ffe0ff */
[----:B------:R-:W-:-:S04]  /*05b0*/  IMAD.MOV R12, RZ, RZ, -R15 ;  /* 0x000000ffff0c7224 */ /* 0x000fc800078e0a0f */
[----:B------:R-:W-:Y:S02]  /*05c0*/  IMAD R14, R21, R12, R14 ;  /* 0x0000000c150e7224 */ /* 0x000fe400078e020e */
[----:B------:R-:W-:Y:S01]  /*05d0*/  IMAD R21, R28, R19, RZ ;  /* 0x000000131c157224 */ /* 0x000fe200078e02ff */
[----:B------:R-:W-:Y:S01]  /*05e0*/  IABS R28, R15 ;  /* 0x0000000f001c7213 */ /* 0x000fe20000000000 */
[----:B------:R-:W-:-:S04]  /*05f0*/  IMAD.MOV.U32 R12, RZ, RZ, RZ ;  /* 0x000000ffff0c7224 */ /* 0x000fc800078e00ff */
[----:B------:R-:W-:Y:S01]  /*0600*/  IMAD.HI.U32 R12, R13, R21, R12 ;  /* 0x000000150d0c7227 */ /* 0x000fe200078e000c */
[----:B------:R-:W-:-:S04]  /*0610*/  IABS R13, R18 ;  /* 0x00000012000d7213 */ /* 0x000fc80000000000 */
[----:B------:R-:W-:Y:S01]  /*0620*/  IADD3 R13, PT, PT, RZ, -R13, RZ ;  /* 0x8000000dff0d7210 */ /* 0x000fe20007ffe0ff */
[----:B------:R-:W-:-:S04]  /*0630*/  IMAD.HI.U32 R23, R12, R28, RZ ;  /* 0x0000001c0c177227 */ /* 0x000fc800078e00ff */
[----:B------:R-:W-:Y:S02]  /*0640*/  IMAD R28, R23, R13, R28 ;  /* 0x0000000d171c7224 */ /* 0x000fe400078e021c */
[----:B------:R-:W-:Y:S02]  /*0650*/  IMAD.MOV.U32 R12, RZ, RZ, R17 ;  /* 0x000000ffff0c7224 */ /* 0x000fe400078e0011 */
[----:B------:R-:W-:Y:S01]  /*0660*/  IMAD.MOV.U32 R13, RZ, RZ, R22 ;  /* 0x000000ffff0d7224 */ /* 0x000fe200078e0016 */
[----:B------:R-:W-:Y:S01]  /*0670*/  ISETP.GT.U32.AND P2, PT, R19, R28, PT ;  /* 0x0000001c1300720c */ /* 0x000fe20003f44070 */
[----:B------:R-:W3:Y:S04]  /*0680*/  LDG.E R22, desc[UR12][R10.64+-0x4] ;  /* 0xfffffc0c0a167981 */ /* 0x000ee8000c1e1900 */
[----:B------:R-:W4:Y:S08]  /*0690*/  LDG.E R21, desc[UR12][R12.64+-0x10] ;  /* 0xfffff00c0c157981 */ /* 0x000f30000c1e1900 */
[----:B------:R-:W-:-:S04]  /*06a0*/  @!P2 IADD3 R28, PT, PT, R28, -R19, RZ ;  /* 0x800000131c1ca210 */ /* 0x000fc80007ffe0ff */
[----:B------:R-:W-:Y:S02]  /*06b0*/  ISETP.GE.U32.AND P1, PT, R28, R19, PT ;  /* 0x000000131c00720c */ /* 0x000fe40003f26070 */
[----:B------:R-:W5:Y:S01]  /*06c0*/  LDG.E R19, desc[UR12][R12.64+-0xc] ;  /* 0xfffff40c0c137981 */ /* 0x000f62000c1e1900 */
[----:B------:R-:W-:Y:S01]  /*06d0*/  LOP3.LUT R17, R15, R18, RZ, 0x3c, !PT ;  /* 0x000000120f117212 */ /* 0x000fe200078e3cff */
[----:B------:R-:W-:Y:S01]  /*06e0*/  @!P2 VIADD R23, R23, 0x1 ;  /* 0x000000011717a836 */ /* 0x000fe20000000000 */
[----:B------:R-:W-:Y:S02]  /*06f0*/  ISETP.NE.AND P2, PT, R18, RZ, PT ;  /* 0x000000ff1200720c */ /* 0x000fe40003f45270 */
[----:B------:R-:W-:-:S06]  /*0700*/  ISETP.GE.AND P3, PT, R17, RZ, PT ;  /* 0x000000ff1100720c */ /* 0x000fcc0003f66270 */
[----:B------:R-:W-:-:S05]  /*0710*/  @P1 VIADD R23, R23, 0x1 ;  /* 0x0000000117171836 */ /* 0x000fca0000000000 */
[----:B------:R-:W-:-:S05]  /*0720*/  MOV R17, R23 ;  /* 0x0000001700117202 */ /* 0x000fca0000000f00 */
[----:B------:R-:W-:Y:S01]  /*0730*/  @!P3 IMAD.MOV R17, RZ, RZ, -R17 ;  /* 0x000000ffff11b224 */ /* 0x000fe200078e0a11 */
[----:B------:R-:W-:-:S05]  /*0740*/  @!P2 LOP3.LUT R17, RZ, R18, RZ, 0x33, !PT ;  /* 0x00000012ff11a212 */ /* 0x000fca00078e33ff */
[----:B------:R-:W-:-:S04]  /*0750*/  IMAD.MOV R28, RZ, RZ, -R17 ;  /* 0x000000ffff1c7224 */ /* 0x000fc800078e0a11 */
[----:B------:R-:W-:Y:S01]  /*0760*/  IMAD R28, R18, R28, R15 ;  /* 0x0000001c121c7224 */ /* 0x000fe200078e020f */
[----:B--2---:R-:W-:-:S04]  /*0770*/  IADD3 R18, PT, PT, R20, -0x2, RZ ;  /* 0xfffffffe14127810 */ /* 0x004fc80007ffe0ff */
[----:B------:R-:W-:Y:S01]  /*0780*/  IABS R20, R18 ;  /* 0x0000001200147213 */ /* 0x000fe20000000000 */
[----:B----4-:R-:W-:-:S03]  /*0790*/  IMAD R14, R14, R21, R21 ;  /* 0x000000150e0e7224 */ /* 0x010fc600078e0215 */
[----:B------:R-:W0:Y:S08]  /*07a0*/  I2F.RP R21, R20 ;  /* 0x0000001400157306 */ /* 0x000e300000209400 */
[----:B0-----:R-:W0:Y:S01]  /*07b0*/  MUFU.RCP R21, R21 ;  /* 0x0000001500157308 */ /* 0x001e220000001000 */
[----:B-----5:R-:W-:Y:S02]  /*07c0*/  IMAD R28, R28, R19, R19 ;  /* 0x000000131c1c7224 */ /* 0x020fe400078e0213 */
[----:B0-----:R-:W-:-:S06]  /*07d0*/  VIADD R15, R21, 0xffffffe ;  /* 0x0ffffffe150f7836 */ /* 0x001fcc0000000000 */
[----:B------:R-:W0:Y:S01]  /*07e0*/  F2I.FTZ.U32.TRUNC.NTZ R15, R15 ;  /* 0x0000000f000f7305 */ /* 0x000e22000021f000 */
[----:B------:R-:W-:Y:S01]  /*07f0*/  IADD3 R27, PT, PT, R28, R14, R27 ;  /* 0x0000000e1c1b7210 */ /* 0x000fe20007ffe01b */
[----:B------:R-:W-:Y:S02]  /*0800*/  HFMA2 R14, -RZ, RZ, 0, 0 ;  /* 0x00000000ff0e7431 */ /* 0x000fe400000001ff */
[----:B---3--:R-:W-:Y:S02]  /*0810*/  VIADD R22, R22, 0xfffffffe ;  /* 0xfffffffe16167836 */ /* 0x008fe40000000000 */
[----:B0-----:R-:W-:-:S04]  /*0820*/  IMAD.MOV R19, RZ, RZ, -R15 ;  /* 0x000000ffff137224 */ /* 0x001fc800078e0a0f */
[----:B------:R-:W-:Y:S01]  /*0830*/  IMAD R19, R19, R20, RZ ;  /* 0x0000001413137224 */ /* 0x000fe200078e02ff */
[----:B------:R-:W-:-:S03]  /*0840*/  IABS R21, R22 ;  /* 0x0000001600157213 */ /* 0x000fc60000000000 */
[----:B------:R-:W-:Y:S01]  /*0850*/  IMAD.HI.U32 R14, R15, R19, R14 ;  /* 0x000000130f0e7227 */ /* 0x000fe200078e000e */
[----:B------:R-:W-:Y:S02]  /*0860*/  IABS R19, R18 ;  /* 0x0000001200137213 */ /* 0x000fe40000000000 */
[----:B------:R-:W-:Y:S01]  /*0870*/  IABS R15, R17 ;  /* 0x00000011000f7213 */ /* 0x000fe20000000000 */
[----:B------:R-:W0:Y:S02]  /*0880*/  I2F.RP R23, R21 ;  /* 0x0000001500177306 */ /* 0x000e240000209400 */
[----:B------:R-:W-:Y:S02]  /*0890*/  IMAD.MOV R28, RZ, RZ, -R19 ;  /* 0x000000ffff1c7224 */ /* 0x000fe400078e0a13 */
[----:B------:R-:W-:-:S04]  /*08a0*/  IMAD.HI.U32 R19, R14, R15, RZ ;  /* 0x0000000f0e137227 */ /* 0x000fc800078e00ff */
[----:B------:R-:W-:-:S05]  /*08b0*/  IMAD R15, R19, R28, R15 ;  /* 0x0000001c130f7224 */ /* 0x000fca00078e020f */
[----:B------:R-:W-:Y:S01]  /*08c0*/  ISETP.GT.U32.AND P2, PT, R20, R15, PT ;  /* 0x0000000f1400720c */ /* 0x000fe20003f44070 */
[----:B0-----:R-:W0:Y:S01]  /*08d0*/  MUFU.RCP R23, R23 ;  /* 0x0000001700177308 */ /* 0x001e220000001000 */
[----:B------:R-:W-:-:S11]  /*08e0*/  LOP3.LUT R14, R17, R18, RZ, 0x3c, !PT ;  /* 0x00000012110e7212 */ /* 0x000fd600078e3cff */
[----:B------:R-:W-:-:S04]  /*08f0*/  @!P2 IADD3 R15, PT, PT, R15, -R20, RZ ;  /* 0x800000140f0fa210 */ /* 0x000fc80007ffe0ff */
[----:B------:R-:W-:Y:S01]  /*0900*/  ISETP.GE.U32.AND P1, PT, R15, R20, PT ;  /* 0x000000140f00720c */ /* 0x000fe20003f26070 */
[----:B0-----:R-:W-:Y:S01]  /*0910*/  VIADD R15, R23, 0xffffffe ;  /* 0x0ffffffe170f7836 */ /* 0x001fe20000000000 */
[----:B------:R-:W-:Y:S01]  /*0920*/  ISETP.GE.AND P3, PT, R14, RZ, PT ;  /* 0x000000ff0e00720c */ /* 0x000fe20003f66270 */
[----:B------:R-:W-:Y:S01]  /*0930*/  @!P2 VIADD R19, R19, 0x1 ;  /* 0x000000011313a836 */ /* 0x000fe20000000000 */
[----:B------:R-:W-:-:S03]  /*0940*/  ISETP.NE.AND P2, PT, R18, RZ, PT ;  /* 0x000000ff1200720c */ /* 0x000fc60003f45270 */
[----:B------:R-:W0:Y:S06]  /*0950*/  F2I.FTZ.U32.TRUNC.NTZ R15, R15 ;  /* 0x0000000f000f7305 */ /* 0x000e2c000021f000 */
[----:B------:R-:W-:-:S05]  /*0960*/  @P1 IADD3 R19, PT, PT, R19, 0x1, RZ ;  /* 0x0000000113131810 */ /* 0x000fca0007ffe0ff */
[----:B------:R-:W-:Y:S01]  /*0970*/  @!P3 IMAD.MOV R19, RZ, RZ, -R19 ;  /* 0x000000ffff13b224 */ /* 0x000fe200078e0a13 */
[----:B------:R-:W-:-:S04]  /*0980*/  @!P2 LOP3.LUT R19, RZ, R18, RZ, 0x33, !PT ;  /* 0x00000012ff13a212 */ /* 0x000fc800078e33ff */
[----:B------:R-:W-:Y:S01]  /*0990*/  IADD3 R14, PT, PT, -R19, RZ, RZ ;  /* 0x000000ff130e7210 */ /* 0x000fe20007ffe1ff */
[----:B0-----:R-:W-:-:S04]  /*09a0*/  IMAD.MOV R20, RZ, RZ, -R15 ;  /* 0x000000ffff147224 */ /* 0x001fc800078e0a0f */
[----:B------:R-:W-:Y:S02]  /*09b0*/  IMAD R18, R18, R14, R17 ;  /* 0x0000000e12127224 */ /* 0x000fe400078e0211 */
[----:B------:R-:W-:Y:S02]  /*09c0*/  IMAD R17, R20, R21, RZ ;  /* 0x0000001514117224 */ /* 0x000fe400078e02ff */
[----:B------:R-:W2:Y:S01]  /*09d0*/  LDG.E R20, desc[UR12][R10.64] ;  /* 0x0000000c0a147981 */ /* 0x000ea2000c1e1900 */
[----:B------:R-:W-:-:S04]  /*09e0*/  IMAD.MOV.U32 R14, RZ, RZ, RZ ;  /* 0x000000ffff0e7224 */ /* 0x000fc800078e00ff */
[----:B------:R-:W-:Y:S01]  /*09f0*/  IMAD.HI.U32 R14, R15, R17, R14 ;  /* 0x000000110f0e7227 */ /* 0x000fe200078e000e */
[----:B------:R-:W-:Y:S02]  /*0a00*/  IABS R17, R22 ;  /* 0x0000001600117213 */ /* 0x000fe40000000000 */
[----:B------:R-:W-:-:S03]  /*0a10*/  IABS R15, R19 ;  /* 0x00000013000f7213 */ /* 0x000fc60000000000 */
[----:B------:R-:W-:Y:S02]  /*0a20*/  IMAD.MOV R28, RZ, RZ, -R17 ;  /* 0x000000ffff1c7224 */ /* 0x000fe400078e0a11 */
[----:B------:R-:W-:-:S04]  /*0a30*/  IMAD.HI.U32 R17, R14, R15, RZ ;  /* 0x0000000f0e117227 */ /* 0x000fc800078e00ff */
[----:B------:R-:W-:Y:S02]  /*0a40*/  IMAD R14, R17, R28, R15 ;  /* 0x0000001c110e7224 */ /* 0x000fe400078e020f */
[----:B------:R-:W3:Y:S03]  /*0a50*/  LDG.E R15, desc[UR12][R12.64+-0x8] ;  /* 0xfffff80c0c0f7981 */ /* 0x000ee6000c1e1900 */
[----:B------:R-:W-:-:S13]  /*0a60*/  ISETP.GT.U32.AND P2, PT, R21, R14, PT ;  /* 0x0000000e1500720c */ /* 0x000fda0003f44070 */
[----:B------:R-:W-:-:S04]  /*0a70*/  @!P2 IADD3 R14, PT, PT, R14, -R21, RZ ;  /* 0x800000150e0ea210 */ /* 0x000fc80007ffe0ff */
[----:B------:R-:W-:Y:S02]  /*0a80*/  ISETP.GE.U32.AND P1, PT, R14, R21, PT ;  /* 0x000000150e00720c */ /* 0x000fe40003f26070 */
[----:B------:R-:W4:Y:S01]  /*0a90*/  LDG.E R14, desc[UR12][R12.64+-0x4] ;  /* 0xfffffc0c0c0e7981 */ /* 0x000f22000c1e1900 */
[----:B------:R-:W-:Y:S01]  /*0aa0*/  LOP3.LUT R21, R19, R22, RZ, 0x3c, !PT ;  /* 0x0000001613157212 */ /* 0x000fe200078e3cff */
[----:B------:R-:W-:Y:S01]  /*0ab0*/  @!P2 VIADD R17, R17, 0x1 ;  /* 0x000000011111a836 */ /* 0x000fe20000000000 */
[----:B------:R-:W-:Y:S02]  /*0ac0*/  ISETP.NE.AND P2, PT, R22, RZ, PT ;  /* 0x000000ff1600720c */ /* 0x000fe40003f45270 */
[----:B------:R-:W-:-:S06]  /*0ad0*/  ISETP.GE.AND P3, PT, R21, RZ, PT ;  /* 0x000000ff1500720c */ /* 0x000fcc0003f66270 */
[----:B------:R-:W-:-:S07]  /*0ae0*/  @P1 VIADD R17, R17, 0x1 ;  /* 0x0000000111111836 */ /* 0x000fce0000000000 */
[----:B------:R-:W-:Y:S02]  /*0af0*/  @!P3 IADD3 R17, PT, PT, -R17, RZ, RZ ;  /* 0x000000ff1111b210 */ /* 0x000fe40007ffe1ff */
[----:B------:R-:W-:-:S05]  /*0b00*/  @!P2 LOP3.LUT R17, RZ, R22, RZ, 0x33, !PT ;  /* 0x00000016ff11a212 */ /* 0x000fca00078e33ff */
[----:B------:R-:W-:-:S04]  /*0b10*/  IMAD.MOV R23, RZ, RZ, -R17 ;  /* 0x000000ffff177224 */ /* 0x000fc800078e0a11 */
[----:B------:R-:W-:Y:S02]  /*0b20*/  IMAD R23, R22, R23, R19 ;  /* 0x0000001716177224 */ /* 0x000fe400078e0213 */
[----:B------:R-:W5:Y:S01]  /*0b30*/  LDG.E R19, desc[UR12][R10.64+0x4] ;  /* 0x0000040c0a137981 */ /* 0x000f62000c1e1900 */
[----:B--2---:R-:W-:-:S05]  /*0b40*/  VIADD R20, R20, 0xfffffffe ;  /* 0xfffffffe14147836 */ /* 0x004fca0000000000 */
[----:B------:R-:W-:-:S04]  /*0b50*/  IABS R21, R20 ;  /* 0x0000001400157213 */ /* 0x000fc80000000000 */
[----:B------:R-:W0:Y:S08]  /*0b60*/  I2F.RP R22, R21 ;  /* 0x0000001500167306 */ /* 0x000e300000209400 */
[----:B0-----:R-:W0:Y:S01]  /*0b70*/  MUFU.RCP R22, R22 ;  /* 0x0000001600167308 */ /* 0x001e220000001000 */
[----:B---3--:R-:W-:Y:S01]  /*0b80*/  IMAD R18, R18, R15, R15 ;  /* 0x0000000f12127224 */ /* 0x008fe200078e020f */
[----:B0-----:R-:W-:Y:S01]  /*0b90*/  IADD3 R15, PT, PT, R22, 0xffffffe, RZ ;  /* 0x0ffffffe160f7810 */ /* 0x001fe20007ffe0ff */
[----:B----4-:R-:W-:Y:S01]  /*0ba0*/  IMAD R23, R23, R14, R14 ;  /* 0x0000000e17177224 */ /* 0x010fe200078e020e */
[----:B------:R-:W2:Y:S04]  /*0bb0*/  LDG.E R22, desc[UR12][R10.64+0x8] ;  /* 0x0000080c0a167981 */ /* 0x000ea8000c1e1900 */
[----:B------:R-:W0:Y:S01]  /*0bc0*/  F2I.FTZ.U32.TRUNC.NTZ R15, R15 ;  /* 0x0000000f000f7305 */ /* 0x000e22000021f000 */
[----:B------:R-:W-:-:S02]  /*0bd0*/  IADD3 R27, PT, PT, R23, R18, R27 ;  /* 0x00000012171b7210 */ /* 0x000fc40007ffe01b */
[----:B------:R-:W-:Y:S01]  /*0be0*/  IABS R18, R20 ;  /* 0x0000001400127213 */ /* 0x000fe20000000000 */
[----:B0-----:R-:W-:-:S04]  /*0bf0*/  IMAD.MOV R14, RZ, RZ, -R15 ;  /* 0x000000ffff0e7224 */ /* 0x001fc800078e0a0f */
[----:B------:R-:W-:Y:S02]  /*0c00*/  IMAD R23, R14, R21, RZ ;  /* 0x000000150e177224 */ /* 0x000fe400078e02ff */
[----:B------:R-:W-:-:S04]  /*0c10*/  IMAD.MOV.U32 R14, RZ, RZ, RZ ;  /* 0x000000ffff0e7224 */ /* 0x000fc800078e00ff */
[----:B------:R-:W-:Y:S01]  /*0c20*/  IMAD.HI.U32 R14, R15, R23, R14 ;  /* 0x000000170f0e7227 */ /* 0x000fe200078e000e */
[----:B------:R-:W-:Y:S02]  /*0c30*/  IABS R15, R17 ;  /* 0x00000011000f7213 */ /* 0x000fe40000000000 */
[----:B------:R-:W-:-:S03]  /*0c40*/  IADD3 R18, PT, PT, RZ, -R18, RZ ;  /* 0x80000012ff127210 */ /* 0x000fc60007ffe0ff */
[----:B------:R-:W-:-:S04]  /*0c50*/  IMAD.HI.U32 R14, R14, R15, RZ ;  /* 0x0000000f0e0e7227 */ /* 0x000fc800078e00ff */
[----:B------:R-:W-:-:S05]  /*0c60*/  IMAD R18, R14, R18, R15 ;  /* 0x000000120e127224 */ /* 0x000fca00078e020f */
[----:B------:R-:W-:Y:S02]  /*0c70*/  ISETP.GT.U32.AND P2, PT, R21, R18, PT ;  /* 0x000000121500720c */ /* 0x000fe40003f44070 */
[----:B------:R-:W-:-:S11]  /*0c80*/  LOP3.LUT R15, R17, R20, RZ, 0x3c, !PT ;  /* 0x00000014110f7212 */ /* 0x000fd600078e3cff */
[----:B------:R-:W-:-:S05]  /*0c90*/  @!P2 IMAD.IADD R18, R18, 0x1, -R21 ;  /* 0x000000011212a824 */ /* 0x000fca00078e0a15 */
[----:B------:R-:W-:Y:S02]  /*0ca0*/  ISETP.GE.U32.AND P1, PT, R18, R21, PT ;  /* 0x000000151200720c */ /* 0x000fe40003f26070 */
[----:B------:R-:W3:Y:S01]  /*0cb0*/  LDG.E R18, desc[UR12][R12.64] ;  /* 0x0000000c0c127981 */ /* 0x000ee2000c1e1900 */
[----:B------:R-:W-:Y:S01]  /*0cc0*/  @!P2 VIADD R14, R14, 0x1 ;  /* 0x000000010e0ea836 */ /* 0x000fe20000000000 */
[----:B------:R-:W-:Y:S02]  /*0cd0*/  ISETP.GE.AND P3, PT, R15, RZ, PT ;  /* 0x000000ff0f00720c */ /* 0x000fe40003f66270 */
[----:B------:R-:W-:-:S07]  /*0ce0*/  ISETP.NE.AND P2, PT, R20, RZ, PT ;  /* 0x000000ff1400720c */ /* 0x000fce0003f45270 */
[----:B------:R-:W-:-:S05]  /*0cf0*/  @P1 IADD3 R14, PT, PT, R14, 0x1, RZ ;  /* 0x000000010e0e1810 */ /* 0x000fca0007ffe0ff */
[----:B------:R-:W-:-:S05]  /*0d00*/  IMAD.MOV.U32 R21, RZ, RZ, R14 ;  /* 0x000000ffff157224 */ /* 0x000fca00078e000e */
[----:B------:R-:W-:Y:S02]  /*0d10*/  @!P3 IADD3 R21, PT, PT, -R21, RZ, RZ ;  /* 0x000000ff1515b210 */ /* 0x000fe40007ffe1ff */
[----:B------:R-:W-:Y:S02]  /*0d20*/  @!P2 LOP3.LUT R21, RZ, R20, RZ, 0x33, !PT ;  /* 0x00000014ff15a212 */ /* 0x000fe400078e33ff */
[----:B-----5:R-:W-:-:S03]  /*0d30*/  IADD3 R28, PT, PT, R19, -0x2, RZ ;  /* 0xfffffffe131c7810 */ /* 0x020fc60007ffe0ff */
[----:B------:R-:W-:-:S04]  /*0d40*/  IMAD.MOV R14, RZ, RZ, -R21 ;  /* 0x000000ffff0e7224 */ /* 0x000fc800078e0a15 */
[----:B------:R-:W-:Y:S01]  /*0d50*/  IMAD R19, R20, R14, R17 ;  /* 0x0000000e14137224 */ /* 0x000fe200078e0211 */
[----:B------:R-:W-:Y:S01]  /*0d60*/  IABS R17, R28 ;  /* 0x0000001c00117213 */ /* 0x000fe20000000000 */
[----:B------:R-:W4:Y:S03]  /*0d70*/  LDG.E R20, desc[UR12][R12.64+0x4] ;  /* 0x0000040c0c147981 */ /* 0x000f26000c1e1900 */
[----:B------:R-:W0:Y:S08]  /*0d80*/  I2F.RP R23, R17 ;  /* 0x0000001100177306 */ /* 0x000e300000209400 */
[----:B0-----:R-:W0:Y:S02]  /*0d90*/  MUFU.RCP R23, R23 ;  /* 0x0000001700177308 */ /* 0x001e240000001000 */
[----:B0-----:R-:W-:-:S06]  /*0da0*/  VIADD R29, R23, 0xffffffe ;  /* 0x0ffffffe171d7836 */ /* 0x001fcc0000000000 */
[----:B------:R-:W0:Y:S02]  /*0db0*/  F2I.FTZ.U32.TRUNC.NTZ R15, R29 ;  /* 0x0000001d000f7305 */ /* 0x000e24000021f000 */
[----:B0-----:R-:W-:-:S05]  /*0dc0*/  IADD3 R14, PT, PT, RZ, -R15, RZ ;  /* 0x8000000fff0e7210 */ /* 0x001fca0007ffe0ff */
[----:B------:R-:W-:Y:S02]  /*0dd0*/  IMAD R23, R14, R17, RZ ;  /* 0x000000110e177224 */ /* 0x000fe400078e02ff */
[----:B------:R-:W-:-:S04]  /*0de0*/  IMAD.MOV.U32 R14, RZ, RZ, RZ ;  /* 0x000000ffff0e7224 */ /* 0x000fc800078e00ff */
[----:B------:R-:W-:Y:S01]  /*0df0*/  IMAD.HI.U32 R14, R15, R23, R14 ;  /* 0x000000170f0e7227 */ /* 0x000fe200078e000e */
[----:B------:R-:W-:Y:S02]  /*0e00*/  IABS R23, R28 ;  /* 0x0000001c00177213 */ /* 0x000fe40000000000 */
[----:B------:R-:W-:Y:S02]  /*0e10*/  IABS R15, R21 ;  /* 0x00000015000f7213 */ /* 0x000fe40000000000 */
[----:B------:R-:W-:-:S03]  /*0e20*/  IADD3 R23, PT, PT, RZ, -R23, RZ ;  /* 0x80000017ff177210 */ /* 0x000fc60007ffe0ff */
[----:B------:R-:W-:-:S04]  /*0e30*/  IMAD.HI.U32 R14, R14, R15, RZ ;  /* 0x0000000f0e0e7227 */ /* 0x000fc800078e00ff */
[----:B------:R-:W-:-:S05]  /*0e40*/  IMAD R15, R14, R23, R15 ;  /* 0x000000170e0f7224 */ /* 0x000fca00078e020f */
[----:B------:R-:W-:-:S13]  /*0e50*/  ISETP.GT.U32.AND P2, PT, R17, R15, PT ;  /* 0x0000000f1100720c */ /* 0x000fda0003f44070 */
[----:B------:R-:W-:-:S05]  /*0e60*/  @!P2 IMAD.IADD R15, R15, 0x1, -R17 ;  /* 0x000000010f0fa824 */ /* 0x000fca00078e0a11 */
[----:B------:R-:W-:Y:S02]  /*0e70*/  ISETP.GE.U32.AND P1, PT, R15, R17, PT ;  /* 0x000000110f00720c */ /* 0x000fe40003f26070 */
[----:B------:R-:W-:Y:S02]  /*0e80*/  LOP3.LUT R15, R21, R28, RZ, 0x3c, !PT ;  /* 0x0000001c150f7212 */ /* 0x000fe400078e3cff */
[----:B------:R-:W-:Y:S02]  /*0e90*/  @!P2 IADD3 R14, PT, PT, R14, 0x1, RZ ;  /* 0x000000010e0ea810 */ /* 0x000fe40007ffe0ff */
[----:B------:R-:W-:Y:S02]  /*0ea0*/  ISETP.GE.AND P3, PT, R15, RZ, PT ;  /* 0x000000ff0f00720c */ /* 0x000fe40003f66270 */
[----:B------:R-:W-:-:S05]  /*0eb0*/  ISETP.NE.AND P2, PT, R28, RZ, PT ;  /* 0x000000ff1c00720c */ /* 0x000fca0003f45270 */
[----:B------:R-:W-:-:S05]  /*0ec0*/  @P1 VIADD R14, R14, 0x1 ;  /* 0x000000010e0e1836 */ /* 0x000fca0000000000 */
[----:B------:R-:W-:-:S05]  /*0ed0*/  MOV R17, R14 ;  /* 0x0000000e00117202 */ /* 0x000fca0000000f00 */
[----:B------:R-:W-:Y:S01]  /*0ee0*/  @!P3 IMAD.MOV R17, RZ, RZ, -R17 ;  /* 0x000000ffff11b224 */ /* 0x000fe200078e0a11 */
[----:B------:R-:W-:-:S04]  /*0ef0*/  @!P2 LOP3.LUT R17, RZ, R28, RZ, 0x33, !PT ;  /* 0x0000001cff11a212 */ /* 0x000fc800078e33ff */
[----:B------:R-:W-:-:S05]  /*0f00*/  IADD3 R15, PT, PT, -R17, RZ, RZ ;  /* 0x000000ff110f7210 */ /* 0x000fca0007ffe1ff */
[----:B------:R-:W-:Y:S02]  /*0f10*/  IMAD R15, R28, R15, R21 ;  /* 0x0000000f1c0f7224 */ /* 0x000fe400078e0215 */
[----:B------:R-:W5:Y:S01]  /*0f20*/  LDG.E R21, desc[UR12][R10.64+0xc] ;  /* 0x00000c0c0a157981 */ /* 0x000f62000c1e1900 */
[----:B--2---:R-:W-:Y:S02]  /*0f30*/  VIADD R22, R22, 0xfffffffe ;  /* 0xfffffffe16167836 */ /* 0x004fe40000000000 */
[----:B---3--:R-:W-:Y:S02]  /*0f40*/  IMAD R14, R19, R18, R18 ;  /* 0x00000012130e7224 */ /* 0x008fe400078e0212 */
[----:B------:R-:W2:Y:S04]  /*0f50*/  LDG.E R18, desc[UR12][R12.64+0x8] ;  /* 0x0000080c0c127981 */ /* 0x000ea8000c1e1900 */
[----:B------:R-:W3:Y:S01]  /*0f60*/  LDG.E R19, desc[UR12][R12.64+0xc] ;  /* 0x00000c0c0c137981 */ /* 0x000ee2000c1e1900 */
[----:B----4-:R-:W-:-:S05]  /*0f70*/  IMAD R20, R15, R20, R20 ;  /* 0x000000140f147224 */ /* 0x010fca00078e0214 */
[----:B------:R-:W-:Y:S02]  /*0f80*/  IADD3 R27, PT, PT, R20, R14, R27 ;  /* 0x0000000e141b7210 */ /* 0x000fe40007ffe01b */
[----:B------:R-:W-:-:S04]  /*0f90*/  IABS R20, R22 ;  /* 0x0000001600147213 */ /* 0x000fc80000000000 */
[----:B------:R-:W0:Y:S08]  /*0fa0*/  I2F.RP R23, R20 ;  /* 0x0000001400177306 */ /* 0x000e300000209400 */
[----:B0-----:R-:W0:Y:S02]  /*0fb0*/  MUFU.RCP R23, R23 ;  /* 0x0000001700177308 */ /* 0x001e240000001000 */
[----:B0-----:R-:W-:-:S06]  /*0fc0*/  IADD3 R15, PT, PT, R23, 0xffffffe, RZ ;  /* 0x0ffffffe170f7810 */ /* 0x001fcc0007ffe0ff */
[----:B------:R-:W0:Y:S01]  /*0fd0*/  F2I.FTZ.U32.TRUNC.NTZ R15, R15 ;  /* 0x0000000f000f7305 */ /* 0x000e22000021f000 */
[----:B------:R-:W-:Y:S01]  /*0fe0*/  HFMA2 R14, -RZ, RZ, 0, 0 ;  /* 0x00000000ff0e7431 */ /* 0x000fe200000001ff */
[----:B------:R-:W-:Y:S02]  /*0ff0*/  IABS R28, R22 ;  /* 0x00000016001c7213 */ /* 0x000fe40000000000 */
[----:B------:R-:W-:Y:S01]  /*1000*/  IABS R23, R17 ;  /* 0x0000001100177213 */ /* 0x000fe20000000000 */
[----:B0-----:R-:W-:-:S04]  /*1010*/  IMAD.MOV R29, RZ, RZ, -R15 ;  /* 0x000000ffff1d7224 */ /* 0x001fc800078e0a0f */
[----:B------:R-:W-:-:S04]  /*1020*/  IMAD R29, R29, R20, RZ ;  /* 0x000000141d1d7224 */ /* 0x000fc800078e02ff */
[----:B------:R-:W-:-:S04]  /*1030*/  IMAD.HI.U32 R14, R15, R29, R14 ;  /* 0x0000001d0f0e7227 */ /* 0x000fc800078e000e */
[----:B------:R-:W-:Y:S02]  /*1040*/  IMAD.MOV R28, RZ, RZ, -R28 ;  /* 0x000000ffff1c7224 */ /* 0x000fe400078e0a1c */
[----:B------:R-:W-:-:S04]  /*1050*/  IMAD.HI.U32 R14, R14, R23, RZ ;  /* 0x000000170e0e7227 */ /* 0x000fc800078e00ff */
[----:B------:R-:W-:-:S05]  /*1060*/  IMAD R15, R14, R28, R23 ;  /* 0x0000001c0e0f7224 */ /* 0x000fca00078e0217 */
[----:B------:R-:W-:-:S13]  /*1070*/  ISETP.GT.U32.AND P2, PT, R20, R15, PT ;  /* 0x0000000f1400720c */ /* 0x000fda0003f44070 */
[----:B------:R-:W-:-:S04]  /*1080*/  @!P2 IADD3 R15, PT, PT, R15, -R20, RZ ;  /* 0x800000140f0fa210 */ /* 0x000fc80007ffe0ff */
[----:B------:R-:W-:Y:S02]  /*1090*/  ISETP.GE.U32.AND P1, PT, R15, R20, PT ;  /* 0x000000140f00720c */ /* 0x000fe40003f26070 */
[----:B------:R-:W-:Y:S01]  /*10a0*/  LOP3.LUT R15, R17, R22, RZ, 0x3c, !PT ;  /* 0x00000016110f7212 */ /* 0x000fe200078e3cff */
[----:B------:R-:W-:Y:S01]  /*10b0*/  @!P2 VIADD R14, R14, 0x1 ;  /* 0x000000010e0ea836 */ /* 0x000fe20000000000 */
[----:B------:R-:W-:Y:S02]  /*10c0*/  ISETP.NE.AND P2, PT, R22, RZ, PT ;  /* 0x000000ff1600720c */ /* 0x000fe40003f45270 */
[----:B------:R-:W-:-:S07]  /*10d0*/  ISETP.GE.AND P3, PT, R15, RZ, PT ;  /* 0x000000ff0f00720c */ /* 0x000fce0003f66270 */
[----:B------:R-:W-:-:S05]  /*10e0*/  @P1 IADD3 R14, PT, PT, R14, 0x1, RZ ;  /* 0x000000010e0e1810 */ /* 0x000fca0007ffe0ff */
[----:B------:R-:W-:-:S05]  /*10f0*/  IMAD.MOV.U32 R20, RZ, RZ, R14 ;  /* 0x000000ffff147224 */ /* 0x000fca00078e000e */
[----:B------:R-:W-:Y:S02]  /*1100*/  @!P3 IADD3 R20, PT, PT, -R20, RZ, RZ ;  /* 0x000000ff1414b210 */ /* 0x000fe40007ffe1ff */
[----:B------:R-:W-:-:S05]  /*1110*/  @!P2 LOP3.LUT R20, RZ, R22, RZ, 0x33, !PT ;  /* 0x00000016ff14a212 */ /* 0x000fca00078e33ff */
[----:B------:R-:W-:Y:S01]  /*1120*/  IMAD.MOV R14, RZ, RZ, -R20 ;  /* 0x000000ffff0e7224 */ /* 0x000fe200078e0a14 */
[----:B-----5:R-:W-:-:S03]  /*1130*/  IADD3 R21, PT, PT, R21, -0x2, RZ ;  /* 0xfffffffe15157810 */ /* 0x020fc60007ffe0ff */
[----:B------:R-:W-:Y:S01]  /*1140*/  IMAD R17, R22, R14, R17 ;  /* 0x0000000e16117224 */ /* 0x000fe200078e0211 */
[----:B------:R-:W-:-:S04]  /*1150*/  IABS R22, R21 ;  /* 0x0000001500167213 */ /* 0x000fc80000000000 */
[----:B------:R-:W0:Y:S08]  /*1160*/  I2F.RP R23, R22 ;  /* 0x0000001600177306 */ /* 0x000e300000209400 */
[----:B0-----:R-:W0:Y:S02]  /*1170*/  MUFU.RCP R23, R23 ;  /* 0x0000001700177308 */ /* 0x001e240000001000 */
[----:B0-----:R-:W-:-:S06]  /*1180*/  VIADD R15, R23, 0xffffffe ;  /* 0x0ffffffe170f7836 */ /* 0x001fcc0000000000 */
[----:B------:R-:W0:Y:S01]  /*1190*/  F2I.FTZ.U32.TRUNC.NTZ R15, R15 ;  /* 0x0000000f000f7305 */ /* 0x000e22000021f000 */
[----:B------:R-:W-:Y:S01]  /*11a0*/  IMAD.MOV.U32 R14, RZ, RZ, RZ ;  /* 0x000000ffff0e7224 */ /* 0x000fe200078e00ff */
[----:B------:R-:W-:Y:S02]  /*11b0*/  IABS R28, R21 ;  /* 0x00000015001c7213 */ /* 0x000fe40000000000 */
[----:B------:R-:W-:Y:S02]  /*11c0*/  IABS R23, R20 ;  /* 0x0000001400177213 */ /* 0x000fe40000000000 */
[----:B0-----:R-:W-:-:S05]  /*11d0*/  IADD3 R29, PT, PT, RZ, -R15, RZ ;  /* 0x8000000fff1d7210 */ /* 0x001fca0007ffe0ff */
[----:B------:R-:W-:-:S04]  /*11e0*/  IMAD R29, R29, R22, RZ ;  /* 0x000000161d1d7224 */ /* 0x000fc800078e02ff */
[----:B------:R-:W-:Y:S01]  /*11f0*/  IMAD.HI.U32 R14, R15, R29, R14 ;  /* 0x0000001d0f0e7227 */ /* 0x000fe200078e000e */
[----:B------:R-:W-:-:S05]  /*1200*/  IADD3 R28, PT, PT, RZ, -R28, RZ ;  /* 0x8000001cff1c7210 */ /* 0x000fca0007ffe0ff */
        /* <DEDUP_REMOVED lines=9> */
[----:B------:R-:W-:Y:S01]  /*12a0*/  @P1 VIADD R14, R14, 0x1 ;  /* 0x000000010e0e1836 */ /* 0x000fe20000000000 */
[----:B------:R-:W-:-:S05]  /*12b0*/  IADD3 R16, PT, PT, R16, 0x8, RZ ;  /* 0x0000000810107810 */ /* 0x000fca0007ffe0ff */
[----:B------:R-:W-:Y:S02]  /*12c0*/  @!P3 IADD3 R14, PT, PT, -R14, RZ, RZ ;  /* 0x000000ff0e0eb210 */ /* 0x000fe40007ffe1ff */
[----:B------:R-:W-:Y:S02]  /*12d0*/  @!P2 LOP3.LUT R14, RZ, R21, RZ, 0x33, !PT ;  /* 0x00000015ff0ea212 */ /* 0x000fe400078e33ff */
[----:B------:R-:W-:-:S03]  /*12e0*/  ISETP.NE.AND P1, PT, R16, RZ, PT ;  /* 0x000000ff1000720c */ /* 0x000fc60003f25270 */
[----:B------:R-:W-:-:S04]  /*12f0*/  IMAD.MOV R15, RZ, RZ, -R14 ;  /* 0x000000ffff0f7224 */ /* 0x000fc800078e0a0e */
[----:B------:R-:W-:Y:S01]  /*1300*/  IMAD R20, R21, R15, R20 ;  /* 0x0000000f15147224 */ /* 0x000fe200078e0214 */
[----:B------:R-:W-:Y:S01]  /*1310*/  IADD3 R10, P2, PT, R10, 0x20, RZ ;  /* 0x000000200a0a7810 */ /* 0x000fe20007f5e0ff */
[----:B--2---:R-:W-:Y:S01]  /*1320*/  IMAD R18, R17, R18, R18 ;  /* 0x0000001211127224 */ /* 0x004fe200078e0212 */
[----:B------:R-:W-:Y:S01]  /*1330*/  IADD3 R17, P3, PT, R12, 0x20, RZ ;  /* 0x000000200c117810 */ /* 0x000fe20007f7e0ff */
[----:B---3--:R-:W-:Y:S02]  /*1340*/  IMAD R20, R20, R19, R19 ;  /* 0x0000001314147224 */ /* 0x008fe400078e0213 */
[----:B------:R-:W-:Y:S01]  /*1350*/  IMAD.X R11, RZ, RZ, R11, P2 ;  /* 0x000000ffff0b7224 */ /* 0x000fe200010e060b */
[----:B------:R-:W-:Y:S02]  /*1360*/  IADD3.X R22, PT, PT, RZ, R13, RZ, P3, !PT ;  /* 0x0000000dff167210 */ /* 0x000fe40001ffe4ff */
[----:B------:R-:W-:Y:S01]  /*1370*/  IADD3 R27, PT, PT, R20, R18, R27 ;  /* 0x00000012141b7210 */ /* 0x000fe20007ffe01b */
[----:B------:R-:W-:Y:S06]  /*1380*/  @P1 BRA `(.L_x_27) ;  /* 0xffffffec00f81947 */ /* 0x000fec000383ffff */
[----:B------:R-:W-:-:S07]  /*1390*/  IMAD.MOV.U32 R15, RZ, RZ, R4 ;  /* 0x000000ffff0f7224 */ /* 0x000fce00078e0004 */
.L_x_26:
[----:B------:R-:W-:-:S13]  /*13a0*/  ISETP.NE.AND P1, PT, R2, RZ, PT ;  /* 0x000000ff0200720c */ /* 0x000fda0003f25270 */
[----:B------:R-:W-:Y:S05]  /*13b0*/  @!P1 BRA `(.L_x_28) ;  /* 0x0000000c00c49947 */ /* 0x000fea0003800000 */
[----:B------:R-:W-:Y:S02]  /*13c0*/  ISETP.GE.U32.AND P3, PT, R24, 0x3, PT ;  /* 0x000000031800780c */ /* 0x000fe40003f66070 */
[----:B------:R-:W-:-:S11]  /*13d0*/  ISETP.NE.AND P2, PT, R3, RZ, PT ;  /* 0x000000ff0300720c */ /* 0x000fd60003f45270 */
[----:B------:R-:W-:Y:S05]  /*13e0*/  @!P3 BRA `(.L_x_29) ;  /* 0x00000008000cb947 */ /* 0x000fea0003800000 */
[----:B------:R-:W0:Y:S02]  /*13f0*/  LDC.64 R10, c[0x0][0x3a0] ;  /* 0x0000e800ff0a7b82 */ /* 0x000e240000000a00 */
[----:B0-----:R-:W-:-:S05]  /*1400*/  IMAD.WIDE.U32 R10, R15, 0x4, R10 ;  /* 0x000000040f0a7825 */ /* 0x001fca00078e000a */
[----:B------:R-:W2:Y:S04]  /*1410*/  LDG.E R21, desc[UR12][R10.64] ;  /* 0x0000000c0a157981 */ /* 0x000ea8000c1e1900 */
[----:B------:R-:W3:Y:S04]  /*1420*/  LDG.E R18, desc[UR12][R10.64+0x4] ;  /* 0x0000040c0a127981 */ /* 0x000ee8000c1e1900 */
[----:B------:R-:W4:Y:S01]  /*1430*/  LDG.E R16, desc[UR12][R10.64+0x8] ;  /* 0x0000080c0a107981 */ /* 0x000f22000c1e1900 */
[----:B--2---:R-:W-:-:S04]  /*1440*/  IADD3 R21, PT, PT, R21, -0x2, RZ ;  /* 0xfffffffe15157810 */ /* 0x004fc80007ffe0ff */
[----:B------:R-:W-:Y:S01]  /*1450*/  IABS R19, R21 ;  /* 0x0000001500137213 */ /* 0x000fe20000000000 */
[----:B---3--:R-:W-:-:S03]  /*1460*/  VIADD R18, R18, 0xfffffffe ;  /* 0xfffffffe12127836 */ /* 0x008fc60000000000 */
[----:B------:R-:W0:Y:S01]  /*1470*/  I2F.RP R20, R19 ;  /* 0x0000001300147306 */ /* 0x000e220000209400 */
[----:B----4-:R-:W-:-:S07]  /*1480*/  VIADD R16, R16, 0xfffffffe ;  /* 0xfffffffe10107836 */ /* 0x010fce0000000000 */
[----:B0-----:R-:W0:Y:S02]  /*1490*/  MUFU.RCP R20, R20 ;  /* 0x0000001400147308 */ /* 0x001e240000001000 */
[----:B0-----:R-:W-:Y:S01]  /*14a0*/  VIADD R22, R20, 0xffffffe ;  /* 0x0ffffffe14167836 */ /* 0x001fe20000000000 */
[----:B------:R-:W-:-:S05]  /*14b0*/  IABS R20, R14 ;  /* 0x0000000e00147213 */ /* 0x000fca0000000000 */
[----:B------:R0:W1:Y:S02]  /*14c0*/  F2I.FTZ.U32.TRUNC.NTZ R13, R22 ;  /* 0x00000016000d7305 */ /* 0x000064000021f000 */
[----:B0-----:R-:W-:-:S05]  /*14d0*/  IABS R22, R21 ;  /* 0x0000001500167213 */ /* 0x001fca0000000000 */
[----:B------:R-:W-:Y:S01]  /*14e0*/  IMAD.MOV R29, RZ, RZ, -R22 ;  /* 0x000000ffff1d7224 */ /* 0x000fe200078e0a16 */
[----:B-1----:R-:W-:-:S05]  /*14f0*/  IADD3 R12, PT, PT, RZ, -R13, RZ ;  /* 0x8000000dff0c7210 */ /* 0x002fca0007ffe0ff */
[----:B------:R-:W-:Y:S01]  /*1500*/  IMAD R17, R12, R19, RZ ;  /* 0x000000130c117224 */ /* 0x000fe200078e02ff */
[----:B------:R-:W-:-:S05]  /*1510*/  MOV R12, RZ ;  /* 0x000000ff000c7202 */ /* 0x000fca0000000f00 */
[----:B------:R-:W-:Y:S01]  /*1520*/  IMAD.HI.U32 R13, R13, R17, R12 ;  /* 0x000000110d0d7227 */ /* 0x000fe200078e000c */
[----:B------:R-:W-:-:S04]  /*1530*/  IABS R17, R18 ;  /* 0x0000001200117213 */ /* 0x000fc80000000000 */
[----:B------:R-:W0:Y:S01]  /*1540*/  I2F.RP R28, R17 ;  /* 0x00000011001c7306 */ /* 0x000e220000209400 */
[----:B------:R-:W-:-:S04]  /*1550*/  IMAD.HI.U32 R23, R13, R20, RZ ;  /* 0x000000140d177227 */ /* 0x000fc800078e00ff */
[----:B------:R-:W-:-:S05]  /*1560*/  IMAD R20, R23, R29, R20 ;  /* 0x0000001d17147224 */ /* 0x000fca00078e0214 */
[----:B------:R-:W-:Y:S01]  /*1570*/  ISETP.GT.U32.AND P5, PT, R19, R20, PT ;  /* 0x000000141300720c */ /* 0x000fe20003fa4070 */
[----:B0-----:R-:W0:-:S12]  /*1580*/  MUFU.RCP R12, R28 ;  /* 0x0000001c000c7308 */ /* 0x001e180000001000 */
[-C--:B------:R-:W-:Y:S02]  /*1590*/  @!P5 IADD3 R20, PT, PT, R20, -R19.reuse, RZ ;  /* 0x800000131414d210 */ /* 0x080fe40007ffe0ff */
[----:B------:R-:W-:Y:S02]  /*15a0*/  @!P5 IADD3 R23, PT, PT, R23, 0x1, RZ ;  /* 0x000000011717d810 */ /* 0x000fe40007ffe0ff */
[----:B------:R-:W-:Y:S02]  /*15b0*/  ISETP.GE.U32.AND P3, PT, R20, R19, PT ;  /* 0x000000131400720c */ /* 0x000fe40003f66070 */
[----:B------:R-:W-:Y:S02]  /*15c0*/  ISETP.NE.AND P5, PT, R21, RZ, PT ;  /* 0x000000ff1500720c */ /* 0x000fe40003fa5270 */
[----:B0-----:R-:W-:-:S04]  /*15d0*/  IADD3 R22, PT, PT, R12, 0xffffffe, RZ ;  /* 0x0ffffffe0c167810 */ /* 0x001fc80007ffe0ff */
[----:B------:R-:W0:Y:S05]  /*15e0*/  F2I.FTZ.U32.TRUNC.NTZ R13, R22 ;  /* 0x00000016000d7305 */ /* 0x000e2a000021f000 */
[----:B------:R-:W-:Y:S02]  /*15f0*/  @P3 VIADD R23, R23, 0x1 ;  /* 0x0000000117173836 */ /* 0x000fe40000000000 */
[----:B0-----:R-:W-:-:S04]  /*1600*/  IMAD.MOV R12, RZ, RZ, -R13 ;  /* 0x000000ffff0c7224 */ /* 0x001fc800078e0a0d */
[----:B------:R-:W-:Y:S02]  /*1610*/  IMAD R19, R12, R17, RZ ;  /* 0x000000110c137224 */ /* 0x000fe400078e02ff */
[----:B------:R-:W-:-:S04]  /*1620*/  IMAD.MOV.U32 R12, RZ, RZ, RZ ;  /* 0x000000ffff0c7224 */ /* 0x000fc800078e00ff */
[----:B------:R-:W-:Y:S01]  /*1630*/  IMAD.HI.U32 R12, R13, R19, R12 ;  /* 0x000000130d0c7227 */ /* 0x000fe200078e000c */
[----:B------:R-:W-:Y:S02]  /*1640*/  LOP3.LUT R13, R14, R21, RZ, 0x3c, !PT ;  /* 0x000000150e0d7212 */ /* 0x000fe400078e3cff */
[----:B------:R-:W-:Y:S02]  /*1650*/  IABS R19, R18 ;  /* 0x0000001200137213 */ /* 0x000fe40000000000 */
[----:B------:R-:W-:Y:S02]  /*1660*/  ISETP.GE.AND P4, PT, R13, RZ, PT ;  /* 0x000000ff0d00720c */ /* 0x000fe40003f86270 */
[----:B------:R-:W-:Y:S02]  /*1670*/  IADD3 R20, PT, PT, RZ, -R19, RZ ;  /* 0x80000013ff147210 */ /* 0x000fe40007ffe0ff */
[----:B------:R-:W-:-:S04]  /*1680*/  IABS R19, R16 ;  /* 0x0000001000137213 */ /* 0x000fc80000000000 */
[----:B------:R-:W0:Y:S05]  /*1690*/  I2F.RP R22, R19 ;  /* 0x0000001300167306 */ /* 0x000e2a0000209400 */
[----:B------:R-:W-:Y:S02]  /*16a0*/  @!P4 IADD3 R23, PT, PT, -R23, RZ, RZ ;  /* 0x000000ff1717c210 */ /* 0x000fe40007ffe1ff */
[----:B------:R-:W-:-:S04]  /*16b0*/  @!P5 LOP3.LUT R23, RZ, R21, RZ, 0x33, !PT ;  /* 0x00000015ff17d212 */ /* 0x000fc800078e33ff */
[----:B------:R-:W-:Y:S01]  /*16c0*/  IABS R13, R23 ;  /* 0x00000017000d7213 */ /* 0x000fe20000000000 */
[----:B------:R-:W-:Y:S01]  /*16d0*/  IMAD.MOV R28, RZ, RZ, -R23 ;  /* 0x000000ffff1c7224 */ /* 0x000fe200078e0a17 */
[----:B0-----:R-:W0:Y:S03]  /*16e0*/  MUFU.RCP R22, R22 ;  /* 0x0000001600167308 */ /* 0x001e260000001000 */
[----:B------:R-:W-:-:S04]  /*16f0*/  IMAD.HI.U32 R12, R12, R13, RZ ;  /* 0x0000000d0c0c7227 */ /* 0x000fc800078e00ff */
[----:B------:R-:W-:Y:S01]  /*1700*/  IMAD R20, R12, R20, R13 ;  /* 0x000000140c147224 */ /* 0x000fe200078e020d */
[----:B------:R-:W-:Y:S01]  /*1710*/  LOP3.LUT R13, R23, R18, RZ, 0x3c, !PT ;  /* 0x00000012170d7212 */ /* 0x000fe200078e3cff */
[----:B------:R-:W-:-:S03]  /*1720*/  IMAD R14, R21, R28, R14 ;  /* 0x0000001c150e7224 */ /* 0x000fc600078e020e */
[----:B------:R-:W-:Y:S02]  /*1730*/  ISETP.GT.U32.AND P5, PT, R17, R20, PT ;  /* 0x000000141100720c */ /* 0x000fe40003fa4070 */
[----:B------:R-:W-:-:S11]  /*1740*/  ISETP.GE.AND P4, PT, R13, RZ, PT ;  /* 0x000000ff0d00720c */ /* 0x000fd60003f86270 */
[----:B------:R-:W-:Y:S02]  /*1750*/  @!P5 IMAD.IADD R20, R20, 0x1, -R17 ;  /* 0x000000011414d824 */ /* 0x000fe400078e0a11 */
[----:B------:R-:W-:Y:S01]  /*1760*/  @!P5 VIADD R12, R12, 0x1 ;  /* 0x000000010c0cd836 */ /* 0x000fe20000000000 */
[----:B------:R-:W-:Y:S02]  /*1770*/  ISETP.NE.AND P5, PT, R18, RZ, PT ;  /* 0x000000ff1200720c */ /* 0x000fe40003fa5270 */
[----:B------:R-:W-:Y:S02]  /*1780*/  ISETP.GE.U32.AND P3, PT, R20, R17, PT ;  /* 0x000000111400720c */ /* 0x000fe40003f66070 */
[----:B0-----:R-:W-:-:S04]  /*1790*/  IADD3 R20, PT, PT, R22, 0xffffffe, RZ ;  /* 0x0ffffffe16147810 */ /* 0x001fc80007ffe0ff */
[----:B------:R0:W1:Y:S07]  /*17a0*/  F2I.FTZ.U32.TRUNC.NTZ R13, R20 ;  /* 0x00000014000d7305 */ /* 0x00006e000021f000 */
[----:B------:R-:W-:Y:S01]  /*17b0*/  @P3 IADD3 R12, PT, PT, R12, 0x1, RZ ;  /* 0x000000010c0c3810 */ /* 0x000fe20007ffe0ff */
[----:B0-----:R0:W2:Y:S03]  /*17c0*/  LDG.E R20, desc[UR12][R10.64+0xc] ;  /* 0x00000c0c0a147981 */ /* 0x0010a6000c1e1900 */
[----:B------:R-:W-:-:S02]  /*17d0*/  MOV R17, R12 ;  /* 0x0000000c00117202 */ /* 0x000fc40000000f00 */
[----:B-1----:R-:W-:-:S03]  /*17e0*/  IADD3 R22, PT, PT, RZ, -R13, RZ ;  /* 0x8000000dff167210 */ /* 0x002fc60007ffe0ff */
[----:B------:R-:W-:Y:S01]  /*17f0*/  @!P4 IMAD.MOV R17, RZ, RZ, -R17 ;  /* 0x000000ffff11c224 */ /* 0x000fe200078e0a11 */
[----:B------:R-:W-:Y:S01]  /*1800*/  @!P5 LOP3.LUT R17, RZ, R18, RZ, 0x33, !PT ;  /* 0x00000012ff11d212 */ /* 0x000fe200078e33ff */
[----:B0-----:R-:W0:Y:S04]  /*1810*/  LDC.64 R10, c[0x0][0x3b0] ;  /* 0x0000ec00ff0a7b82 */ /* 0x001e280000000a00 */
[----:B------:R-:W-:-:S04]  /*1820*/  IMAD.MOV R12, RZ, RZ, -R17 ;  /* 0x000000ffff0c7224 */ /* 0x000fc800078e0a11 */
[----:B------:R-:W-:Y:S02]  /*1830*/  IMAD R18, R18, R12, R23 ;  /* 0x0000000c12127224 */ /* 0x000fe400078e0217 */
[----:B------:R-:W-:Y:S02]  /*1840*/  HFMA2 R12, -RZ, RZ, 0, 0 ;  /* 0x00000000ff0c7431 */ /* 0x000fe400000001ff */
[----:B------:R-:W-:-:S04]  /*1850*/  IMAD R21, R22, R19, RZ ;  /* 0x0000001316157224 */ /* 0x000fc800078e02ff */
[----:B------:R-:W-:Y:S01]  /*1860*/  IMAD.HI.U32 R12, R13, R21, R12 ;  /* 0x000000150d0c7227 */ /* 0x000fe200078e000c */
[----:B------:R-:W-:Y:S02]  /*1870*/  IABS R21, R16 ;  /* 0x0000001000157213 */ /* 0x000fe40000000000 */
[----:B------:R-:W-:-:S03]  /*1880*/  IABS R13, R17 ;  /* 0x00000011000d7213 */ /* 0x000fc60000000000 */
[----:B------:R-:W-:Y:S02]  /*1890*/  IMAD.MOV R22, RZ, RZ, -R21 ;  /* 0x000000ffff167224 */ /* 0x000fe400078e0a15 */
[----:B------:R-:W-:-:S04]  /*18a0*/  IMAD.HI.U32 R12, R12, R13, RZ ;  /* 0x0000000d0c0c7227 */ /* 0x000fc800078e00ff */
[----:B------:R-:W-:-:S05]  /*18b0*/  IMAD R22, R12, R22, R13 ;  /* 0x000000160c167224 */ /* 0x000fca00078e020d */
[----:B------:R-:W-:Y:S02]  /*18c0*/  ISETP.GT.U32.AND P5, PT, R19, R22, PT ;  /* 0x000000161300720c */ /* 0x000fe40003fa4070 */
[----:B------:R-:W-:-:S11]  /*18d0*/  LOP3.LUT R13, R17, R16, RZ, 0x3c, !PT ;  /* 0x00000010110d7212 */ /* 0x000fd600078e3cff */
[----:B------:R-:W-:-:S04]  /*18e0*/  @!P5 IADD3 R22, PT, PT, R22, -R19, RZ ;  /* 0x800000131616d210 */ /* 0x000fc80007ffe0ff */
[----:B------:R-:W-:Y:S01]  /*18f0*/  ISETP.GE.U32.AND P3, PT, R22, R19, PT ;  /* 0x000000131600720c */ /* 0x000fe20003f66070 */
[----:B------:R-:W-:Y:S01]  /*1900*/  @!P5 VIADD R12, R12, 0x1 ;  /* 0x000000010c0cd836 */ /* 0x000fe20000000000 */
[----:B------:R-:W-:Y:S02]  /*1910*/  ISETP.GE.AND P4, PT, R13, RZ, PT ;  /* 0x000000ff0d00720c */ /* 0x000fe40003f86270 */
[----:B------:R-:W-:-:S09]  /*1920*/  ISETP.NE.AND P5, PT, R16, RZ, PT ;  /* 0x000000ff1000720c */ /* 0x000fd20003fa5270 */
[----:B------:R-:W-:-:S05]  /*1930*/  @P3 IADD3 R12, PT, PT, R12, 0x1, RZ ;  /* 0x000000010c0c3810 */ /* 0x000fca0007ffe0ff */
[----:B------:R-:W-:Y:S02]  /*1940*/  IMAD.MOV.U32 R19, RZ, RZ, R12 ;  /* 0x000000ffff137224 */ /* 0x000fe400078e000c */
[----:B0-----:R-:W-:-:S03]  /*1950*/  IMAD.WIDE.U32 R10, R15, 0x4, R10 ;  /* 0x000000040f0a7825 */ /* 0x001fc600078e000a */
[----:B------:R-:W-:Y:S02]  /*1960*/  @!P4 IADD3 R19, PT, PT, -R19, RZ, RZ ;  /* 0x000000ff1313c210 */ /* 0x000fe40007ffe1ff */
[----:B------:R-:W-:Y:S01]  /*1970*/  @!P5 LOP3.LUT R19, RZ, R16, RZ, 0x33, !PT ;  /* 0x00000010ff13d212 */ /* 0x000fe200078e33ff */
[----:B------:R-:W3:Y:S04]  /*1980*/  LDG.E R21, desc[UR12][R10.64] ;  /* 0x0000000c0a157981 */ /* 0x000ee8000c1e1900 */
[----:B------:R-:W-:Y:S01]  /*1990*/  IMAD.MOV R12, RZ, RZ, -R19 ;  /* 0x000000ffff0c7224 */ /* 0x000fe200078e0a13 */
[----:B------:R-:W4:Y:S03]  /*19a0*/  LDG.E R23, desc[UR12][R10.64+0x4] ;  /* 0x0000040c0a177981 */ /* 0x000f26000c1e1900 */
[----:B------:R-:W-:-:S02]  /*19b0*/  IMAD R17, R16, R12, R17 ;  /* 0x0000000c10117224 */ /* 0x000fc400078e0211 */
[----:B------:R-:W5:Y:S04]  /*19c0*/  LDG.E R12, desc[UR12][R10.64+0x8] ;  /* 0x0000080c0a0c7981 */ /* 0x000f68000c1e1900 */
[----:B------:R0:W4:Y:S01]  /*19d0*/  LDG.E R16, desc[UR12][R10.64+0xc] ;  /* 0x00000c0c0a107981 */ /* 0x000122000c1e1900 */
[----:B------:R-:W-:Y:S01]  /*19e0*/  VIADD R15, R15, 0x4 ;  /* 0x000000040f0f7836 */ /* 0x000fe20000000000 */
[----:B--2---:R-:W-:-:S04]  /*19f0*/  IADD3 R20, PT, PT, R20, -0x2, RZ ;  /* 0xfffffffe14147810 */ /* 0x004fc80007ffe0ff */
[----:B------:R-:W-:-:S04]  /*1a00*/  IABS R22, R20 ;  /* 0x0000001400167213 */ /* 0x000fc80000000000 */
[----:B------:R-:W1:Y:S08]  /*1a10*/  I2F.RP R28, R22 ;  /* 0x00000016001c7306 */ /* 0x000e700000209400 */
[----:B-1----:R-:W1:Y:S02]  /*1a20*/  MUFU.RCP R28, R28 ;  /* 0x0000001c001c7308 */ /* 0x002e640000001000 */
[----:B-1----:R-:W-:-:S06]  /*1a30*/  VIADD R13, R28, 0xffffffe ;  /* 0x0ffffffe1c0d7836 */ /* 0x002fcc0000000000 */
[----:B------:R-:W1:Y:S01]  /*1a40*/  F2I.FTZ.U32.TRUNC.NTZ R13, R13 ;  /* 0x0000000d000d7305 */ /* 0x000e62000021f000 */
[----:B0-----:R-:W-:-:S04]  /*1a50*/  IABS R10, R20 ;  /* 0x00000014000a7213 */ /* 0x001fc80000000000 */
[----:B------:R-:W-:Y:S01]  /*1a60*/  IADD3 R10, PT, PT, RZ, -R10, RZ ;  /* 0x8000000aff0a7210 */ /* 0x000fe20007ffe0ff */
[----:B---3--:R-:W-:Y:S01]  /*1a70*/  IMAD R14, R14, R21, R21 ;  /* 0x000000150e0e7224 */ /* 0x008fe200078e0215 */
[----:B-1----:R-:W-:-:S05]  /*1a80*/  IADD3 R21, PT, PT, RZ, -R13, RZ ;  /* 0x8000000dff157210 */ /* 0x002fca0007ffe0ff */
[----:B------:R-:W-:Y:S02]  /*1a90*/  IMAD R11, R21, R22, RZ ;  /* 0x00000016150b7224 */ /* 0x000fe400078e02ff */
[----:B-----5:R-:W-:Y:S02]  /*1aa0*/  IMAD R17, R17, R12, R12 ;  /* 0x0000000c11117224 */ /* 0x020fe400078e020c */
[----:B------:R-:W-:-:S04]  /*1ab0*/  IMAD.MOV.U32 R12, RZ, RZ, RZ ;  /* 0x000000ffff0c7224 */ /* 0x000fc800078e00ff */
[----:B------:R-:W-:Y:S01]  /*1ac0*/  IMAD.HI.U32 R12, R13, R11, R12 ;  /* 0x0000000b0d0c7227 */ /* 0x000fe200078e000c */
[----:B------:R-:W-:-:S05]  /*1ad0*/  IABS R11, R19 ;  /* 0x00000013000b7213 */ /* 0x000fca0000000000 */
[----:B------:R-:W-:-:S04]  /*1ae0*/  IMAD.HI.U32 R12, R12, R11, RZ ;  /* 0x0000000b0c0c7227 */ /* 0x000fc800078e00ff */
[----:B------:R-:W-:-:S05]  /*1af0*/  IMAD R11, R12, R10, R11 ;  /* 0x0000000a0c0b7224 */ /* 0x000fca00078e020b */
[----:B------:R-:W-:Y:S02]  /*1b00*/  ISETP.GT.U32.AND P5, PT, R22, R11, PT ;  /* 0x0000000b1600720c */ /* 0x000fe40003fa4070 */
[----:B------:R-:W-:-:S11]  /*1b10*/  LOP3.LUT R10, R19, R20, RZ, 0x3c, !PT ;  /* 0x00000014130a7212 */ /* 0x000fd600078e3cff */
[----:B------:R-:W-:-:S05]  /*1b20*/  @!P5 IMAD.IADD R11, R11, 0x1, -R22 ;  /* 0x000000010b0bd824 */ /* 0x000fca00078e0a16 */
[----:B------:R-:W-:Y:S02]  /*1b30*/  ISETP.GE.U32.AND P3, PT, R11, R22, PT ;  /* 0x000000160b00720c */ /* 0x000fe40003f66070 */
[----:B------:R-:W-:Y:S02]  /*1b40*/  ISETP.GE.AND P4, PT, R10, RZ, PT ;  /* 0x000000ff0a00720c */ /* 0x000fe40003f86270 */
[----:B------:R-:W-:Y:S02]  /*1b50*/  @!P5 IADD3 R12, PT, PT, R12, 0x1, RZ ;  /* 0x000000010c0cd810 */ /* 0x000fe40007ffe0ff */
[----:B------:R-:W-:-:S07]  /*1b60*/  ISETP.NE.AND P5, PT, R20, RZ, PT ;  /* 0x000000ff1400720c */ /* 0x000fce0003fa5270 */
[----:B------:R-:W-:-:S05]  /*1b70*/  @P3 VIADD R12, R12, 0x1 ;  /* 0x000000010c0c3836 */ /* 0x000fca0000000000 */
[----:B------:R-:W-:Y:S02]  /*1b80*/  @!P4 IADD3 R12, PT, PT, -R12, RZ, RZ ;  /* 0x000000ff0c0cc210 */ /* 0x000fe40007ffe1ff */
[----:B------:R-:W-:Y:S01]  /*1b90*/  @!P5 LOP3.LUT R12, RZ, R20, RZ, 0x33, !PT ;  /* 0x00000014ff0cd212 */ /* 0x000fe200078e33ff */
[----:B----4-:R-:W-:Y:S01]  /*1ba0*/  IMAD R18, R18, R23, R23 ;  /* 0x0000001712127224 */ /* 0x010fe200078e0217 */
[----:B------:R-:W-:-:S03]  /*1bb0*/  IADD3 R14, PT, PT, R27, R14, RZ ;  /* 0x0000000e1b0e7210 */ /* 0x000fc60007ffe0ff */
[----:B------:R-:W-:Y:S01]  /*1bc0*/  IMAD.MOV R10, RZ, RZ, -R12 ;  /* 0x000000ffff0a7224 */ /* 0x000fe200078e0a0c */
[----:B------:R-:W-:-:S03]  /*1bd0*/  IADD3 R18, PT, PT, R17, R18, R14 ;  /* 0x0000001211127210 */ /* 0x000fc60007ffe00e */
[----:B------:R-:W-:-:S04]  /*1be0*/  IMAD R19, R20, R10, R19 ;  /* 0x0000000a14137224 */ /* 0x000fc800078e0213 */
[----:B------:R-:W-:Y:S01]  /*1bf0*/  IMAD R19, R19, R16, R16 ;  /* 0x0000001013137224 */ /* 0x000fe200078e0210 */
[----:B------:R-:W-:-:S03]  /*1c00*/  MOV R14, R12 ;  /* 0x0000000c000e7202 */ /* 0x000fc60000000f00 */
[----:B------:R-:W-:-:S07]  /*1c10*/  IMAD.IADD R27, R18, 0x1, R19 ;  /* 0x00000001121b7824 */ /* 0x000fce00078e0213 */
.L_x_29:
[----:B------:R-:W-:Y:S05]  /*1c20*/  @!P2 BRA `(.L_x_28) ;  /* 0x0000000400a8a947 */ /* 0x000fea0003800000 */
[----:B------:R-:W-:Y:S02]  /*1c30*/  ISETP.NE.AND P3, PT, R25, RZ, PT ;  /* 0x000000ff1900720c */ /* 0x000fe40003f65270 */
[----:B------:R-:W-:-:S11]  /*1c40*/  ISETP.NE.AND P2, PT, R5, RZ, PT ;  /* 0x000000ff0500720c */ /* 0x000fd60003f45270 */
[----:B------:R-:W-:Y:S05]  /*1c50*/  @!P3 BRA `(.L_x_30) ;  /* 0x00000004001cb947 */ /* 0x000fea0003800000 */
[----:B------:R-:W0:Y:S08]  /*1c60*/  LDC.64 R12, c[0x0][0x3a0] ;  /* 0x0000e800ff0c7b82 */ /* 0x000e300000000a00 */
[----:B------:R-:W1:Y:S01]  /*1c70*/  LDC.64 R10, c[0x0][0x3b0] ;  /* 0x0000ec00ff0a7b82 */ /* 0x000e620000000a00 */
[----:B0-----:R-:W-:-:S05]  /*1c80*/  IMAD.WIDE.U32 R12, R15, 0x4, R12 ;  /* 0x000000040f0c7825 */ /* 0x001fca00078e000c */
[----:B------:R-:W2:Y:S04]  /*1c90*/  LDG.E R19, desc[UR12][R12.64] ;  /* 0x0000000c0c137981 */ /* 0x000ea8000c1e1900 */
[----:B------:R0:W3:Y:S01]  /*1ca0*/  LDG.E R20, desc[UR12][R12.64+0x4] ;  /* 0x0000040c0c147981 */ /* 0x0000e2000c1e1900 */
[----:B-1----:R-:W-:-:S05]  /*1cb0*/  IMAD.WIDE.U32 R10, R15, 0x4, R10 ;  /* 0x000000040f0a7825 */ /* 0x002fca00078e000a */
[----:B------:R-:W4:Y:S04]  /*1cc0*/  LDG.E R16, desc[UR12][R10.64] ;  /* 0x0000000c0a107981 */ /* 0x000f28000c1e1900 */
[----:B------:R1:W5:Y:S01]  /*1cd0*/  LDG.E R17, desc[UR12][R10.64+0x4] ;  /* 0x0000040c0a117981 */ /* 0x000362000c1e1900 */
[----:B0-----:R-:W-:Y:S01]  /*1ce0*/  IMAD.MOV.U32 R12, RZ, RZ, RZ ;  /* 0x000000ffff0c7224 */ /* 0x001fe200078e00ff */
[----:B------:R-:W-:Y:S02]  /*1cf0*/  IADD3 R15, PT, PT, R15, 0x2, RZ ;  /* 0x000000020f0f7810 */ /* 0x000fe40007ffe0ff */
[----:B--2---:R-:W-:-:S04]  /*1d00*/  IADD3 R19, PT, PT, R19, -0x2, RZ ;  /* 0xfffffffe13137810 */ /* 0x004fc80007ffe0ff */
[----:B------:R-:W-:Y:S01]  /*1d10*/  IABS R18, R19 ;  /* 0x0000001300127213 */ /* 0x000fe20000000000 */
[----:B---3--:R-:W-:-:S03]  /*1d20*/  VIADD R20, R20, 0xfffffffe ;  /* 0xfffffffe14147836 */ /* 0x008fc60000000000 */
[----:B------:R-:W0:Y:S02]  /*1d30*/  I2F.RP R22, R18 ;  /* 0x0000001200167306 */ /* 0x000e240000209400 */
[----:B-1----:R-:W-:-:S06]  /*1d40*/  IABS R10, R20 ;  /* 0x00000014000a7213 */ /* 0x002fcc0000000000 */
[----:B0-----:R-:W0:Y:S02]  /*1d50*/  MUFU.RCP R22, R22 ;  /* 0x0000001600167308 */ /* 0x001e240000001000 */
[----:B0-----:R-:W-:-:S06]  /*1d60*/  VIADD R23, R22, 0xffffffe ;  /* 0x0ffffffe16177836 */ /* 0x001fcc0000000000 */
[----:B------:R-:W0:Y:S02]  /*1d70*/  F2I.FTZ.U32.TRUNC.NTZ R13, R23 ;  /* 0x00000017000d7305 */ /* 0x000e24000021f000 */
[----:B0-----:R-:W-:-:S05]  /*1d80*/  IADD3 R21, PT, PT, RZ, -R13, RZ ;  /* 0x8000000dff157210 */ /* 0x001fca0007ffe0ff */
[----:B------:R-:W-:Y:S01]  /*1d90*/  IMAD R11, R21, R18, RZ ;  /* 0x00000012150b7224 */ /* 0x000fe200078e02ff */
[----:B------:R-:W-:-:S03]  /*1da0*/  MOV R21, R10 ;  /* 0x0000000a00157202 */ /* 0x000fc60000000f00 */
[----:B------:R-:W-:Y:S01]  /*1db0*/  IMAD.HI.U32 R10, R13, R11, R12 ;  /* 0x0000000b0d0a7227 */ /* 0x000fe200078e000c */
[----:B------:R-:W-:Y:S01]  /*1dc0*/  IABS R11, R14 ;  /* 0x0000000e000b7213 */ /* 0x000fe20000000000 */
[----:B------:R-:W0:Y:S01]  /*1dd0*/  I2F.RP R12, R21 ;  /* 0x00000015000c7306 */ /* 0x000e220000209400 */
[----:B------:R-:W-:-:S03]  /*1de0*/  IABS R13, R19 ;  /* 0x00000013000d7213 */ /* 0x000fc60000000000 */
[----:B------:R-:W-:Y:S01]  /*1df0*/  IMAD.HI.U32 R10, R10, R11, RZ ;  /* 0x0000000b0a0a7227 */ /* 0x000fe200078e00ff */
[----:B------:R-:W-:-:S05]  /*1e00*/  IADD3 R13, PT, PT, RZ, -R13, RZ ;  /* 0x8000000dff0d7210 */ /* 0x000fca0007ffe0ff */
[----:B------:R-:W-:Y:S01]  /*1e10*/  IMAD R13, R10, R13, R11 ;  /* 0x0000000d0a0d7224 */ /* 0x000fe200078e020b */
[----:B0-----:R-:W0:Y:S04]  /*1e20*/  MUFU.RCP R12, R12 ;  /* 0x0000000c000c7308 */ /* 0x001e280000001000 */
[----:B------:R-:W-:-:S13]  /*1e30*/  ISETP.GT.U32.AND P5, PT, R18, R13, PT ;  /* 0x0000000d1200720c */ /* 0x000fda0003fa4070 */
[-C--:B------:R-:W-:Y:S01]  /*1e40*/  @!P5 IADD3 R13, PT, PT, R13, -R18.reuse, RZ ;  /* 0x800000120d0dd210 */ /* 0x080fe20007ffe0ff */
[----:B------:R-:W-:Y:S01]  /*1e50*/  @!P5 VIADD R10, R10, 0x1 ;  /* 0x000000010a0ad836 */ /* 0x000fe20000000000 */
[----:B------:R-:W-:Y:S01]  /*1e60*/  ISETP.NE.AND P5, PT, R19, RZ, PT ;  /* 0x000000ff1300720c */ /* 0x000fe20003fa5270 */
[----:B0-----:R-:W-:Y:S01]  /*1e70*/  VIADD R11, R12, 0xffffffe ;  /* 0x0ffffffe0c0b7836 */ /* 0x001fe20000000000 */
[----:B------:R-:W-:Y:S02]  /*1e80*/  ISETP.GE.U32.AND P3, PT, R13, R18, PT ;  /* 0x000000120d00720c */ /* 0x000fe40003f66070 */
[----:B------:R-:W-:-:S03]  /*1e90*/  LOP3.LUT R13, R14, R19, RZ, 0x3c, !PT ;  /* 0x000000130e0d7212 */ /* 0x000fc600078e3cff */
[----:B------:R-:W0:Y:S01]  /*1ea0*/  F2I.FTZ.U32.TRUNC.NTZ R11, R11 ;  /* 0x0000000b000b7305 */ /* 0x000e22000021f000 */
[----:B------:R-:W-:-:S07]  /*1eb0*/  ISETP.GE.AND P4, PT, R13, RZ, PT ;  /* 0x000000ff0d00720c */ /* 0x000fce0003f86270 */
[----:B------:R-:W-:-:S04]  /*1ec0*/  @P3 IADD3 R10, PT, PT, R10, 0x1, RZ ;  /* 0x000000010a0a3810 */ /* 0x000fc80007ffe0ff */
[----:B------:R-:W-:Y:S01]  /*1ed0*/  MOV R13, R10 ;  /* 0x0000000a000d7202 */ /* 0x000fe20000000f00 */
[----:B0-----:R-:W-:-:S03]  /*1ee0*/  IMAD.MOV R12, RZ, RZ, -R11 ;  /* 0x000000ffff0c7224 */ /* 0x001fc600078e0a0b */
[----:B------:R-:W-:Y:S02]  /*1ef0*/  @!P4 IADD3 R13, PT, PT, -R13, RZ, RZ ;  /* 0x000000ff0d0dc210 */ /* 0x000fe40007ffe1ff */
[----:B------:R-:W-:Y:S01]  /*1f00*/  @!P5 LOP3.LUT R13, RZ, R19, RZ, 0x33, !PT ;  /* 0x00000013ff0dd212 */ /* 0x000fe200078e33ff */
[----:B------:R-:W-:Y:S01]  /*1f10*/  IMAD.MOV.U32 R10, RZ, RZ, R12 ;  /* 0x000000ffff0a7224 */ /* 0x000fe200078e000c */
[----:B------:R-:W-:-:S03]  /*1f20*/  IABS R12, R20 ;  /* 0x00000014000c7213 */ /* 0x000fc60000000000 */
[----:B------:R-:W-:Y:S01]  /*1f30*/  IMAD R23, R10, R21, RZ ;  /* 0x000000150a177224 */ /* 0x000fe200078e02ff */
[----:B------:R-:W-:Y:S01]  /*1f40*/  IADD3 R12, PT, PT, RZ, -R12, RZ ;  /* 0x8000000cff0c7210 */ /* 0x000fe20007ffe0ff */
[----:B------:R-:W-:-:S04]  /*1f50*/  IMAD.MOV.U32 R10, RZ, RZ, RZ ;  /* 0x000000ffff0a7224 */ /* 0x000fc800078e00ff */
[----:B------:R-:W-:Y:S01]  /*1f60*/  IMAD.HI.U32 R10, R11, R23, R10 ;  /* 0x000000170b0a7227 */ /* 0x000fe200078e000a */
[----:B------:R-:W-:-:S05]  /*1f70*/  IABS R11, R13 ;  /* 0x0000000d000b7213 */ /* 0x000fca0000000000 */
[----:B------:R-:W-:-:S04]  /*1f80*/  IMAD.HI.U32 R10, R10, R11, RZ ;  /* 0x0000000b0a0a7227 */ /* 0x000fc800078e00ff */
[----:B------:R-:W-:Y:S01]  /*1f90*/  IMAD R12, R10, R12, R11 ;  /* 0x0000000c0a0c7224 */ /* 0x000fe200078e020b */
[----:B------:R-:W-:-:S04]  /*1fa0*/  LOP3.LUT R11, R13, R20, RZ, 0x3c, !PT ;  /* 0x000000140d0b7212 */ /* 0x000fc800078e3cff */
[----:B------:R-:W-:Y:S02]  /*1fb0*/  ISETP.GT.U32.AND P5, PT, R21, R12, PT ;  /* 0x0000000c1500720c */ /* 0x000fe40003fa4070 */
[----:B------:R-:W-:Y:S01]  /*1fc0*/  ISETP.GE.AND P4, PT, R11, RZ, PT ;  /* 0x000000ff0b00720c */ /* 0x000fe20003f86270 */
[----:B------:R-:W-:-:S04]  /*1fd0*/  IMAD.MOV R11, RZ, RZ, -R13 ;  /* 0x000000ffff0b7224 */ /* 0x000fc800078e0a0d */
[----:B------:R-:W-:-:S04]  /*1fe0*/  IMAD R19, R19, R11, R14 ;  /* 0x0000000b13137224 */ /* 0x000fc800078e020e */
[----:B----4-:R-:W-:Y:S02]  /*1ff0*/  IMAD R16, R19, R16, R16 ;  /* 0x0000001013107224 */ /* 0x010fe400078e0210 */
[----:B------:R-:W-:Y:S01]  /*2000*/  @!P5 IMAD.IADD R12, R12, 0x1, -R21 ;  /* 0x000000010c0cd824 */ /* 0x000fe200078e0a15 */
[----:B------:R-:W-:Y:S01]  /*2010*/  @!P5 IADD3 R10, PT, PT, R10, 0x1, RZ ;  /* 0x000000010a0ad810 */ /* 0x000fe20007ffe0ff */
[----:B------:R-:W-:Y:S01]  /*2020*/  IMAD.IADD R27, R27, 0x1, R16 ;  /* 0x000000011b1b7824 */ /* 0x000fe200078e0210 */
[----:B------:R-:W-:Y:S02]  /*2030*/  ISETP.NE.AND P5, PT, R20, RZ, PT ;  /* 0x000000ff1400720c */ /* 0x000fe40003fa5270 */
[----:B------:R-:W-:-:S13]  /*2040*/  ISETP.GE.U32.AND P3, PT, R12, R21, PT ;  /* 0x000000150c00720c */ /* 0x000fda0003f66070 */
[----:B------:R-:W-:-:S05]  /*2050*/  @P3 VIADD R10, R10, 0x1 ;  /* 0x000000010a0a3836 */ /* 0x000fca0000000000 */
[----:B------:R-:W-:Y:S02]  /*2060*/  @!P4 IADD3 R10, PT, PT, -R10, RZ, RZ ;  /* 0x000000ff0a0ac210 */ /* 0x000fe40007ffe1ff */
[----:B------:R-:W-:-:S04]  /*2070*/  @!P5 LOP3.LUT R10, RZ, R20, RZ, 0x33, !PT ;  /* 0x00000014ff0ad212 */ /* 0x000fc800078e33ff */
[----:B------:R-:W-:Y:S01]  /*2080*/  IADD3 R11, PT, PT, -R10, RZ, RZ ;  /* 0x000000ff0a0b7210 */ /* 0x000fe20007ffe1ff */
[----:B------:R-:W-:-:S04]  /*2090*/  IMAD.MOV.U32 R14, RZ, RZ, R10 ;  /* 0x000000ffff0e7224 */ /* 0x000fc800078e000a */
[----:B------:R-:W-:-:S04]  /*20a0*/  IMAD R20, R20, R11, R13 ;  /* 0x0000000b14147224 */ /* 0x000fc800078e020d */
[----:B-----5:R-:W-:-:S05]  /*20b0*/  IMAD R20, R20, R17, R17 ;  /* 0x0000001114147224 */ /* 0x020fca00078e0211 */
[----:B------:R-:W-:-:S07]  /*20c0*/  IADD3 R27, PT, PT, R27, R20, RZ ;  /* 0x000000141b1b7210 */ /* 0x000fce0007ffe0ff */
.L_x_30:
[----:B------:R-:W-:Y:S05]  /*20d0*/  @!P2 BRA `(.L_x_28) ;  /* 0x00000000007ca947 */ /* 0x000fea0003800000 */
[----:B------:R-:W0:Y:S08]  /*20e0*/  LDC.64 R16, c[0x0][0x3a0] ;  /* 0x0000e800ff107b82 */ /* 0x000e300000000a00 */
[----:B------:R-:W1:Y:S01]  /*20f0*/  LDC.64 R10, c[0x0][0x3b0] ;  /* 0x0000ec00ff0a7b82 */ /* 0x000e620000000a00 */
[----:B0-----:R-:W-:-:S05]  /*2100*/  IMAD.WIDE.U32 R16, R15, 0x4, R16 ;  /* 0x000000040f107825 */ /* 0x001fca00078e0010 */
[----:B------:R-:W2:Y:S01]  /*2110*/  LDG.E R13, desc[UR12][R16.64] ;  /* 0x0000000c100d7981 */ /* 0x000ea2000c1e1900 */
[----:B-1----:R-:W-:-:S05]  /*2120*/  IMAD.WIDE.U32 R18, R15, 0x4, R10 ;  /* 0x000000040f127825 */ /* 0x002fca00078e000a */
[----:B------:R0:W3:Y:S01]  /*2130*/  LDG.E R12, desc[UR12][R18.64] ;  /* 0x0000000c120c7981 */ /* 0x0000e2000c1e1900 */
[----:B------:R-:W-:Y:S01]  /*2140*/  ISETP.GE.AND P4, PT, R14, RZ, PT ;  /* 0x000000ff0e00720c */ /* 0x000fe20003f86270 */
[----:B--2---:R-:W-:-:S05]  /*2150*/  VIADD R13, R13, 0xfffffffe ;  /* 0xfffffffe0d0d7836 */ /* 0x004fca0000000000 */
[-C--:B------:R-:W-:Y:S02]  /*2160*/  IABS R15, R13.reuse ;  /* 0x0000000d000f7213 */ /* 0x080fe40000000000 */
[----:B0-----:R-:W-:Y:S02]  /*2170*/  IABS R18, R13 ;  /* 0x0000000d00127213 */ /* 0x001fe40000000000 */
[----:B------:R-:W0:Y:S08]  /*2180*/  I2F.RP R20, R15 ;  /* 0x0000000f00147306 */ /* 0x000e300000209400 */
[----:B0-----:R-:W0:Y:S02]  /*2190*/  MUFU.RCP R20, R20 ;  /* 0x0000001400147308 */ /* 0x001e240000001000 */
[----:B0-----:R-:W-:-:S06]  /*21a0*/  IADD3 R10, PT, PT, R20, 0xffffffe, RZ ;  /* 0x0ffffffe140a7810 */ /* 0x001fcc0007ffe0ff */
[----:B------:R0:W1:Y:S02]  /*21b0*/  F2I.FTZ.U32.TRUNC.NTZ R11, R10 ;  /* 0x0000000a000b7305 */ /* 0x000064000021f000 */
[----:B0-----:R-:W-:Y:S02]  /*21c0*/  HFMA2 R10, -RZ, RZ, 0, 0 ;  /* 0x00000000ff0a7431 */ /* 0x001fe400000001ff */
[----:B-1----:R-:W-:-:S04]  /*21d0*/  IMAD.MOV R16, RZ, RZ, -R11 ;  /* 0x000000ffff107224 */ /* 0x002fc800078e0a0b */
[----:B------:R-:W-:Y:S01]  /*21e0*/  IMAD R17, R16, R15, RZ ;  /* 0x0000000f10117224 */ /* 0x000fe200078e02ff */
[----:B------:R-:W-:-:S03]  /*21f0*/  IABS R16, R14 ;  /* 0x0000000e00107213 */ /* 0x000fc60000000000 */
[----:B------:R-:W-:-:S04]  /*2200*/  IMAD.HI.U32 R11, R11, R17, R10 ;  /* 0x000000110b0b7227 */ /* 0x000fc800078e000a */
[----:B------:R-:W-:Y:S02]  /*2210*/  IMAD.MOV R17, RZ, RZ, -R18 ;  /* 0x000000ffff117224 */ /* 0x000fe400078e0a12 */
[----:B------:R-:W-:-:S04]  /*2220*/  IMAD.HI.U32 R11, R11, R16, RZ ;  /* 0x000000100b0b7227 */ /* 0x000fc800078e00ff */
[----:B------:R-:W-:-:S05]  /*2230*/  IMAD R10, R11, R17, R16 ;  /* 0x000000110b0a7224 */ /* 0x000fca00078e0210 */
[----:B------:R-:W-:-:S13]  /*2240*/  ISETP.GT.U32.AND P2, PT, R15, R10, PT ;  /* 0x0000000a0f00720c */ /* 0x000fda0003f44070 */
[----:B------:R-:W-:Y:S02]  /*2250*/  @!P2 IADD3 R10, PT, PT, R10, -R15, RZ ;  /* 0x8000000f0a0aa210 */ /* 0x000fe40007ffe0ff */
[----:B------:R-:W-:Y:S02]  /*2260*/  ISETP.NE.AND P2, PT, R13, RZ, PT ;  /* 0x000000ff0d00720c */ /* 0x000fe40003f45270 */
[----:B------:R-:W-:-:S13]  /*2270*/  ISETP.GT.U32.AND P3, PT, R15, R10, PT ;  /* 0x0000000a0f00720c */ /* 0x000fda0003f64070 */
[----:B------:R-:W-:-:S05]  /*2280*/  @!P3 IMAD.IADD R10, R10, 0x1, -R15 ;  /* 0x000000010a0ab824 */ /* 0x000fca00078e0a0f */
[----:B------:R-:W-:Y:S02]  /*2290*/  @!P4 IADD3 R10, PT, PT, -R10, RZ, RZ ;  /* 0x000000ff0a0ac210 */ /* 0x000fe40007ffe1ff */
[----:B------:R-:W-:-:S05]  /*22a0*/  @!P2 LOP3.LUT R10, RZ, R13, RZ, 0x33, !PT ;  /* 0x0000000dff0aa212 */ /* 0x000fca00078e33ff */
[----:B---3--:R-:W-:-:S04]  /*22b0*/  IMAD R10, R10, R12, R12 ;  /* 0x0000000c0a0a7224 */ /* 0x008fc800078e020c */
[----:B------:R-:W-:-:S07]  /*22c0*/  IMAD.IADD R27, R27, 0x1, R10 ;  /* 0x000000011b1b7824 */ /* 0x000fce00078e020a */
.L_x_28:
[----:B------:R-:W-:Y:S02]  /*22d0*/  MOV R28, RZ ;  /* 0x000000ff001c7202 */ /* 0x000fe40000000f00 */
[----:B------:R-:W-:Y:S01]  /*22e0*/  CS2R R16, SRZ ;  /* 0x0000000000107805 */ /* 0x000fe2000001ff00 */
[----:B------:R-:W-:Y:S06]  /*22f0*/  @!P0 BRA `(.L_x_31) ;  /* 0x00000004006c8947 */ /* 0x000fec0003800000 */
[----:B------:R-:W-:Y:S01]  /*2300*/  IMAD.MOV.U32 R23, RZ, RZ, RZ ;  /* 0x000000ffff177224 */ /* 0x000fe200078e00ff */
[----:B------:R-:W-:-:S07]  /*2310*/  CS2R R16, SRZ ;  /* 0x0000000000107805 */ /* 0x000fce000001ff00 */
.L_x_32:
[----:B------:R-:W0:Y:S08]  /*2320*/  LDC.64 R14, c[0x0][0x3b0] ;  /* 0x0000ec00ff0e7b82 */ /* 0x000e300000000a00 */
[----:B------:R-:W1:Y:S01]  /*2330*/  LDC.64 R10, c[0x0][0x380] ;  /* 0x0000e000ff0a7b82 */ /* 0x000e620000000a00 */
[----:B0-----:R-:W-:-:S05]  /*2340*/  IMAD.WIDE.U32 R14, R23, 0x4, R14 ;  /* 0x00000004170e7825 */ /* 0x001fca00078e000e */
[----:B------:R-:W2:Y:S04]  /*2350*/  LDG.E R12, desc[UR12][R14.64] ;  /* 0x0000000c0e0c7981 */ /* 0x000ea8000c1e1900 */
[----:B------:R-:W3:Y:S01]  /*2360*/  LDG.E R22, desc[UR12][R14.64+0x4] ;  /* 0x0000040c0e167981 */ /* 0x000ee2000c1e1900 */
[C---:B--2---:R-:W-:Y:S01]  /*2370*/  IADD3 R21, PT, PT, -R12.reuse, R27, RZ ;  /* 0x0000001b0c157210 */ /* 0x044fe20007ffe1ff */
[----:B------:R-:W-:Y:S02]  /*2380*/  IMAD.IADD R19, R12, 0x1, R27 ;  /* 0x000000010c137824 */ /* 0x000fe400078e021b */
[----:B------:R-:W0:Y:S02]  /*2390*/  LDC.64 R12, c[0x0][0x3d0] ;  /* 0x0000f400ff0c7b82 */ /* 0x000e240000000a00 */
[----:B-1----:R-:W-:-:S04]  /*23a0*/  IMAD.WIDE R20, R21, 0x8, R10 ;  /* 0x0000000815147825 */ /* 0x002fc800078e020a */
[----:B------:R-:W-:Y:S02]  /*23b0*/  IMAD.WIDE R18, R19, 0x8, R10 ;  /* 0x0000000813127825 */ /* 0x000fe400078e020a */
[----:B------:R-:W2:Y:S04]  /*23c0*/  LDG.E.64 R20, desc[UR12][R20.64] ;  /* 0x0000000c14147981 */ /* 0x000ea8000c1e1b00 */
[----:B------:R-:W2:Y:S01]  /*23d0*/  LDG.E.64 R18, desc[UR12][R18.64] ;  /* 0x0000000c12127981 */ /* 0x000ea2000c1e1b00 */
[----:B0-----:R-:W-:-:S05]  /*23e0*/  IMAD.WIDE.U32 R12, R23, 0x8, R12 ;  /* 0x00000008170c7825 */ /* 0x001fca00078e000c */
[----:B------:R-:W4:Y:S01]  /*23f0*/  LDG.E.64 R28, desc[UR12][R12.64] ;  /* 0x0000000c0c1c7981 */ /* 0x000f22000c1e1b00 */
[----:B--2---:R-:W-:-:S08]  /*2400*/  DADD R18, R20, R18 ;  /* 0x0000000014127229 */ /* 0x004fd00000000012 */
[----:B----4-:R-:W-:Y:S01]  /*2410*/  DFMA R28, R18, R28, R16 ;  /* 0x0000001c121c722b */ /* 0x010fe20000000010 */
[C---:B---3--:R-:W-:Y:S01]  /*2420*/  IADD3 R17, PT, PT, -R22.reuse, R27, RZ ;  /* 0x0000001b16117210 */ /* 0x048fe20007ffe1ff */
[----:B------:R-:W-:-:S04]  /*2430*/  IMAD.IADD R22, R22, 0x1, R27 ;  /* 0x0000000116167824 */ /* 0x000fc800078e021b */
[--C-:B------:R-:W-:Y:S02]  /*2440*/  IMAD.WIDE R20, R17, 0x8, R10.reuse ;  /* 0x0000000811147825 */ /* 0x100fe400078e020a */
[----:B------:R-:W2:Y:S02]  /*2450*/  LDG.E.64 R16, desc[UR12][R12.64+0x8] ;  /* 0x0000080c0c107981 */ /* 0x000ea4000c1e1b00 */
[----:B------:R-:W-:Y:S02]  /*2460*/  IMAD.WIDE R18, R22, 0x8, R10 ;  /* 0x0000000816127825 */ /* 0x000fe400078e020a */
[----:B------:R-:W3:Y:S04]  /*2470*/  LDG.E.64 R20, desc[UR12][R20.64] ;  /* 0x0000000c14147981 */ /* 0x000ee8000c1e1b00 */
[----:B------:R-:W3:Y:S04]  /*2480*/  LDG.E.64 R18, desc[UR12][R18.64] ;  /* 0x0000000c12127981 */ /* 0x000ee8000c1e1b00 */
[----:B------:R-:W4:Y:S01]  /*2490*/  LDG.E R22, desc[UR12][R14.64+0x8] ;  /* 0x0000080c0e167981 */ /* 0x000f22000c1e1900 */
[----:B---3--:R-:W-:-:S08]  /*24a0*/  DADD R18, R20, R18 ;  /* 0x0000000014127229 */ /* 0x008fd00000000012 */
[----:B--2---:R-:W-:Y:S01]  /*24b0*/  DFMA R16, R18, R16, R28 ;  /* 0x000000101210722b */ /* 0x004fe2000000001c */
[C---:B----4-:R-:W-:Y:S01]  /*24c0*/  IADD3 R29, PT, PT, -R22.reuse, R27, RZ ;  /* 0x0000001b161d7210 */ /* 0x050fe20007ffe1ff */
[----:B------:R-:W-:-:S04]  /*24d0*/  IMAD.IADD R22, R22, 0x1, R27 ;  /* 0x0000000116167824 */ /* 0x000fc800078e021b */
[----:B------:R-:W-:-:S04]  /*24e0*/  IMAD.WIDE R28, R29, 0x8, R10 ;  /* 0x000000081d1c7825 */ /* 0x000fc800078e020a */
[----:B------:R-:W-:Y:S02]  /*24f0*/  IMAD.WIDE R18, R22, 0x8, R10 ;  /* 0x0000000816127825 */ /* 0x000fe400078e020a */
[----:B------:R-:W2:Y:S04]  /*2500*/  LDG.E.64 R28, desc[UR12][R28.64] ;  /* 0x0000000c1c1c7981 */ /* 0x000ea8000c1e1b00 */
[----:B------:R-:W2:Y:S04]  /*2510*/  LDG.E.64 R20, desc[UR12][R18.64] ;  /* 0x0000000c12147981 */ /* 0x000ea8000c1e1b00 */
[----:B------:R-:W3:Y:S04]  /*2520*/  LDG.E R22, desc[UR12][R14.64+0xc] ;  /* 0x00000c0c0e167981 */ /* 0x000ee8000c1e1900 */
[----:B------:R-:W4:Y:S01]  /*2530*/  LDG.E.64 R18, desc[UR12][R12.64+0x10] ;  /* 0x0000100c0c127981 */ /* 0x000f22000c1e1b00 */
[----:B--2---:R-:W-:-:S08]  /*2540*/  DADD R20, R28, R20 ;  /* 0x000000001c147229 */ /* 0x004fd00000000014 */
[----:B----4-:R-:W-:Y:S01]  /*2550*/  DFMA R16, R20, R18, R16 ;  /* 0x000000121410722b */ /* 0x010fe20000000010 */
[C---:B---3--:R-:W-:Y:S01]  /*2560*/  IADD3 R21, PT, PT, -R22.reuse, R27, RZ ;  /* 0x0000001b16157210 */ /* 0x048fe20007ffe1ff */
[----:B------:R-:W-:Y:S01]  /*2570*/  IMAD.IADD R20, R22, 0x1, R27 ;  /* 0x0000000116147824 */ /* 0x000fe200078e021b */
[----:B------:R-:W2:Y:S03]  /*2580*/  LDG.E.64 R18, desc[UR12][R12.64+0x18] ;  /* 0x0000180c0c127981 */ /* 0x000ea6000c1e1b00 */
[--C-:B------:R-:W-:Y:S01]  /*2590*/  IMAD.WIDE R28, R21, 0x8, R10.reuse ;  /* 0x00000008151c7825 */ /* 0x100fe200078e020a */
[----:B------:R-:W3:Y:S03]  /*25a0*/  LDG.E R22, desc[UR12][R14.64+0x10] ;  /* 0x0000100c0e167981 */ /* 0x000ee6000c1e1900 */
[----:B------:R-:W-:-:S02]  /*25b0*/  IMAD.WIDE R20, R20, 0x8, R10 ;  /* 0x0000000814147825 */ /* 0x000fc400078e020a */
[----:B------:R-:W4:Y:S04]  /*25c0*/  LDG.E.64 R28, desc[UR12][R28.64] ;  /* 0x0000000c1c1c7981 */ /* 0x000f28000c1e1b00 */
[----:B------:R-:W4:Y:S02]  /*25d0*/  LDG.E.64 R20, desc[UR12][R20.64] ;  /* 0x0000000c14147981 */ /* 0x000f24000c1e1b00 */
[----:B----4-:R-:W-:-:S08]  /*25e0*/  DADD R20, R28, R20 ;  /* 0x000000001c147229 */ /* 0x010fd00000000014 */
[----:B--2---:R-:W-:Y:S01]  /*25f0*/  DFMA R16, R20, R18, R16 ;  /* 0x000000121410722b */ /* 0x004fe20000000010 */
[C---:B---3--:R-:W-:Y:S01]  /*2600*/  IADD3 R19, PT, PT, -R22.reuse, R27, RZ ;  /* 0x0000001b16137210 */ /* 0x048fe20007ffe1ff */
[----:B------:R-:W-:Y:S02]  /*2610*/  IMAD.IADD R18, R22, 0x1, R27 ;  /* 0x0000000116127824 */ /* 0x000fe400078e021b */
[----:B------:R-:W2:Y:S02]  /*2620*/  LDG.E R22, desc[UR12][R14.64+0x14] ;  /* 0x0000140c0e167981 */ /* 0x000ea4000c1e1900 */
[----:B------:R-:W-:-:S04]  /*2630*/  IMAD.WIDE R28, R19, 0x8, R10 ;  /* 0x00000008131c7825 */ /* 0x000fc800078e020a */
[----:B------:R-:W-:Y:S02]  /*2640*/  IMAD.WIDE R18, R18, 0x8, R10 ;  /* 0x0000000812127825 */ /* 0x000fe400078e020a */
[----:B------:R-:W3:Y:S04]  /*2650*/  LDG.E.64 R28, desc[UR12][R28.64] ;  /* 0x0000000c1c1c7981 */ /* 0x000ee8000c1e1b00 */
[----:B------:R-:W3:Y:S04]  /*2660*/  LDG.E.64 R20, desc[UR12][R18.64] ;  /* 0x0000000c12147981 */ /* 0x000ee8000c1e1b00 */
[----:B------:R-:W4:Y:S01]  /*2670*/  LDG.E.64 R18, desc[UR12][R12.64+0x20] ;  /* 0x0000200c0c127981 */ /* 0x000f22000c1e1b00 */
[----:B---3--:R-:W-:-:S08]  /*2680*/  DADD R20, R28, R20 ;  /* 0x000000001c147229 */ /* 0x008fd00000000014 */
[----:B----4-:R-:W-:Y:S01]  /*2690*/  DFMA R16, R20, R18, R16 ;  /* 0x000000121410722b */ /* 0x010fe20000000010 */
[C---:B--2---:R-:W-:Y:S01]  /*26a0*/  IADD3 R21, PT, PT, -R22.reuse, R27, RZ ;  /* 0x0000001b16157210 */ /* 0x044fe20007ffe1ff */
        /* <DEDUP_REMOVED lines=17> */
[----:B---3--:R-:W-:-:S03]  /*27c0*/  DADD R28, R20, R18 ;  /* 0x00000000141c7229 */ /* 0x008fc60000000012 */
[----:B------:R-:W3:Y:S05]  /*27d0*/  LDG.E.64 R18, desc[UR12][R12.64+0x38] ;  /* 0x0000380c0c127981 */ /* 0x000eea000c1e1b00 */
[----:B----4-:R-:W-:Y:S01]  /*27e0*/  DFMA R16, R28, R14, R16 ;  /* 0x0000000e1c10722b */ /* 0x010fe20000000010 */
[C---:B--2---:R-:W-:Y:S01]  /*27f0*/  IADD3 R29, PT, PT, -R22.reuse, R27, RZ ;  /* 0x0000001b161d7210 */ /* 0x044fe20007ffe1ff */
[----:B------:R-:W-:-:S04]  /*2800*/  IMAD.IADD R22, R22, 0x1, R27 ;  /* 0x0000000116167824 */ /* 0x000fc800078e021b */
[----:B------:R-:W-:-:S04]  /*2810*/  IMAD.WIDE R28, R29, 0x8, R10 ;  /* 0x000000081d1c7825 */ /* 0x000fc800078e020a */
[----:B------:R-:W-:Y:S02]  /*2820*/  IMAD.WIDE R10, R22, 0x8, R10 ;  /* 0x00000008160a7825 */ /* 0x000fe400078e020a */
[----:B------:R-:W2:Y:S04]  /*2830*/  LDG.E.64 R28, desc[UR12][R28.64] ;  /* 0x0000000c1c1c7981 */ /* 0x000ea8000c1e1b00 */
[----:B------:R-:W2:Y:S01]  /*2840*/  LDG.E.64 R10, desc[UR12][R10.64] ;  /* 0x0000000c0a0a7981 */ /* 0x000ea2000c1e1b00 */
[----:B------:R-:W-:-:S04]  /*2850*/  IADD3 R23, PT, PT, R23, 0x8, RZ ;  /* 0x0000000817177810 */ /* 0x000fc80007ffe0ff */
[----:B------:R-:W-:Y:S01]  /*2860*/  ISETP.NE.AND P0, PT, R23, R4, PT ;  /* 0x000000041700720c */ /* 0x000fe20003f05270 */
[----:B--2---:R-:W-:-:S08]  /*2870*/  DADD R20, R28, R10 ;  /* 0x000000001c147229 */ /* 0x004fd0000000000a */
[----:B---3--:R-:W-:-:S04]  /*2880*/  DFMA R16, R20, R18, R16 ;  /* 0x000000121410722b */ /* 0x008fc80000000010 */
[----:B------:R-:W-:Y:S07]  /*2890*/  @P0 BRA `(.L_x_32) ;  /* 0xfffffff800a00947 */ /* 0x000fee000383ffff */
[----:B------:R-:W-:-:S07]  /*28a0*/  IMAD.MOV.U32 R28, RZ, RZ, R4 ;  /* 0x000000ffff1c7224 */ /* 0x000fce00078e0004 */
.L_x_31:
[----:B------:R-:W-:Y:S05]  /*28b0*/  @!P1 BRA `(.L_x_33) ;  /* 0x00000004007c9947 */ /* 0x000fea0003800000 */
[----:B------:R-:W-:Y:S02]  /*28c0*/  ISETP.GE.U32.AND P0, PT, R24, 0x3, PT ;  /* 0x000000031800780c */ /* 0x000fe40003f06070 */
[----:B------:R-:W-:-:S11]  /*28d0*/  ISETP.NE.AND P1, PT, R3, RZ, PT ;  /* 0x000000ff0300720c */ /* 0x000fd60003f25270 */
[----:B------:R-:W-:Y:S05]  /*28e0*/  @!P0 BRA `(.L_x_34) ;  /* 0x0000000000b88947 */ /* 0x000fea0003800000 */
        /* <DEDUP_REMOVED lines=12> */
[----:B0-----:R-:W-:Y:S01]  /*29b0*/  IMAD.WIDE.U32 R14, R28, 0x8, R14 ;  /* 0x000000081c0e7825 */ /* 0x001fe200078e000e */
[----:B--2---:R-:W-:-:S04]  /*29c0*/  DADD R20, R18, R20 ;  /* 0x0000000012147229 */ /* 0x004fc80000000014 */
[----:B------:R-:W2:Y:S04]  /*29d0*/  LDG.E.64 R18, desc[UR12][R14.64] ;  /* 0x0000000c0e127981 */ /* 0x000ea8000c1e1b00 */
[----:B--2---:R-:W-:Y:S01]  /*29e0*/  DFMA R16, R20, R18, R16 ;  /* 0x000000121410722b */ /* 0x004fe20000000010 */
[C---:B---3--:R-:W-:Y:S01]  /*29f0*/  IADD3 R19, PT, PT, -R29.reuse, R27, RZ ;  /* 0x0000001b1d137210 */ /* 0x048fe20007ffe1ff */
[----:B------:R-:W-:-:S04]  /*2a00*/  IMAD.IADD R29, R29, 0x1, R27 ;  /* 0x000000011d1d7824 */ /* 0x000fc800078e021b */
[----:B------:R-:W-:-:S04]  /*2a10*/  IMAD.WIDE R18, R19, 0x8, R12 ;  /* 0x0000000813127825 */ /* 0x000fc800078e020c */
[----:B------:R-:W-:Y:S02]  /*2a20*/  IMAD.WIDE R22, R29, 0x8, R12 ;  /* 0x000000081d167825 */ /* 0x000fe400078e020c */
[----:B------:R-:W2:Y:S04]  /*2a30*/  LDG.E.64 R18, desc[UR12][R18.64] ;  /* 0x0000000c12127981 */ /* 0x000ea8000c1e1b00 */
[----:B------:R-:W2:Y:S04]  /*2a40*/  LDG.E.64 R20, desc[UR12][R22.64] ;  /* 0x0000000c16147981 */ /* 0x000ea8000c1e1b00 */
[----:B------:R-:W3:Y:S04]  /*2a50*/  LDG.E R29, desc[UR12][R10.64+0x8] ;  /* 0x0000080c0a1d7981 */ /* 0x000ee8000c1e1900 */
[----:B------:R-:W4:Y:S01]  /*2a60*/  LDG.E.64 R22, desc[UR12][R14.64+0x8] ;  /* 0x0000080c0e167981 */ /* 0x000f22000c1e1b00 */
[----:B--2---:R-:W-:Y:S01]  /*2a70*/  DADD R18, R18, R20 ;  /* 0x0000000012127229 */ /* 0x004fe20000000014 */
[C---:B---3--:R-:W-:Y:S01]  /*2a80*/  IADD3 R21, PT, PT, -R29.reuse, R27, RZ ;  /* 0x0000001b1d157210 */ /* 0x048fe20007ffe1ff */
[----:B------:R-:W-:-:S04]  /*2a90*/  IMAD.IADD R29, R29, 0x1, R27 ;  /* 0x000000011d1d7824 */ /* 0x000fc800078e021b */
[--C-:B------:R-:W-:Y:S02]  /*2aa0*/  IMAD.WIDE R20, R21, 0x8, R12.reuse ;  /* 0x0000000815147825 */ /* 0x100fe400078e020c */
[----:B----4-:R-:W-:Y:S01]  /*2ab0*/  DFMA R16, R18, R22, R16 ;  /* 0x000000161210722b */ /* 0x010fe20000000010 */
[----:B------:R-:W2:Y:S01]  /*2ac0*/  LDG.E.64 R22, desc[UR12][R14.64+0x10] ;  /* 0x0000100c0e167981 */ /* 0x000ea2000c1e1b00 */
[----:B------:R-:W-:-:S03]  /*2ad0*/  IMAD.WIDE R18, R29, 0x8, R12 ;  /* 0x000000081d127825 */ /* 0x000fc600078e020c */
[----:B------:R-:W3:Y:S04]  /*2ae0*/  LDG.E.64 R20, desc[UR12][R20.64] ;  /* 0x0000000c14147981 */ /* 0x000ee8000c1e1b00 */
[----:B------:R-:W3:Y:S04]  /*2af0*/  LDG.E.64 R18, desc[UR12][R18.64] ;  /* 0x0000000c12127981 */ /* 0x000ee8000c1e1b00 */
[----:B------:R-:W4:Y:S01]  /*2b00*/  LDG.E R29, desc[UR12][R10.64+0xc] ;  /* 0x00000c0c0a1d7981 */ /* 0x000f22000c1e1900 */
[----:B---3--:R-:W-:-:S08]  /*2b10*/  DADD R18, R20, R18 ;  /* 0x0000000014127229 */ /* 0x008fd00000000012 */
[----:B--2---:R-:W-:Y:S01]  /*2b20*/  DFMA R16, R18, R22, R16 ;  /* 0x000000161210722b */ /* 0x004fe20000000010 */
[C---:B----4-:R-:W-:Y:S01]  /*2b30*/  IADD3 R23, PT, PT, -R29.reuse, R27, RZ ;  /* 0x0000001b1d177210 */ /* 0x050fe20007ffe1ff */
[----:B------:R-:W-:Y:S01]  /*2b40*/  IMAD.IADD R29, R29, 0x1, R27 ;  /* 0x000000011d1d7824 */ /* 0x000fe200078e021b */
[----:B------:R-:W2:Y:S03]  /*2b50*/  LDG.E.64 R18, desc[UR12][R14.64+0x18] ;  /* 0x0000180c0e127981 */ /* 0x000ea6000c1e1b00 */
[----:B------:R-:W-:-:S04]  /*2b60*/  IMAD.WIDE R22, R23, 0x8, R12 ;  /* 0x0000000817167825 */ /* 0x000fc800078e020c */
[----:B------:R-:W-:Y:S02]  /*2b70*/  IMAD.WIDE R12, R29, 0x8, R12 ;  /* 0x000000081d0c7825 */ /* 0x000fe400078e020c */
[----:B------:R-:W3:Y:S04]  /*2b80*/  LDG.E.64 R22, desc[UR12][R22.64] ;  /* 0x0000000c16167981 */ /* 0x000ee8000c1e1b00 */
[----:B------:R-:W3:Y:S01]  /*2b90*/  LDG.E.64 R12, desc[UR12][R12.64] ;  /* 0x0000000c0c0c7981 */ /* 0x000ee2000c1e1b00 */
[----:B------:R-:W-:Y:S01]  /*2ba0*/  IADD3 R28, PT, PT, R28, 0x4, RZ ;  /* 0x000000041c1c7810 */ /* 0x000fe20007ffe0ff */
[----:B---3--:R-:W-:-:S08]  /*2bb0*/  DADD R10, R22, R12 ;  /* 0x00000000160a7229 */ /* 0x008fd0000000000c */
[----:B--2---:R-:W-:-:S11]  /*2bc0*/  DFMA R16, R10, R18, R16 ;  /* 0x000000120a10722b */ /* 0x004fd60000000010 */
.L_x_34:
[----:B------:R-:W-:Y:S05]  /*2bd0*/  @!P1 BRA `(.L_x_33) ;  /* 0x0000000000b49947 */ /* 0x000fea0003800000 */
[----:B------:R-:W-:Y:S02]  /*2be0*/  ISETP.NE.AND P0, PT, R25, RZ, PT ;  /* 0x000000ff1900720c */ /* 0x000fe40003f05270 */
[----:B------:R-:W-:-:S11]  /*2bf0*/  ISETP.NE.AND P1, PT, R5, RZ, PT ;  /* 0x000000ff0500720c */ /* 0x000fd60003f25270 */
[----:B------:R-:W-:Y:S05]  /*2c00*/  @!P0 BRA `(.L_x_35) ;  /* 0x0000000000688947 */ /* 0x000fea0003800000 */
[----:B------:R-:W0:Y:S08]  /*2c10*/  LDC.64 R18, c[0x0][0x3b0] ;  /* 0x0000ec00ff127b82 */ /* 0x000e300000000a00 */
[----:B------:R-:W1:Y:S08]  /*2c20*/  LDC.64 R12, c[0x0][0x380] ;  /* 0x0000e000ff0c7b82 */ /* 0x000e700000000a00 */
[----:B------:R-:W2:Y:S01]  /*2c30*/  LDC.64 R22, c[0x0][0x3d0] ;  /* 0x0000f400ff167b82 */ /* 0x000ea20000000a00 */
[----:B0-----:R-:W-:-:S05]  /*2c40*/  IMAD.WIDE.U32 R18, R28, 0x4, R18 ;  /* 0x000000041c127825 */ /* 0x001fca00078e0012 */
[----:B------:R-:W3:Y:S04]  /*2c50*/  LDG.E R10, desc[UR12][R18.64] ;  /* 0x0000000c120a7981 */ /* 0x000ee8000c1e1900 */
[----:B------:R-:W4:Y:S01]  /*2c60*/  LDG.E R14, desc[UR12][R18.64+0x4] ;  /* 0x0000040c120e7981 */ /* 0x000f22000c1e1900 */
[----:B---3--:R-:W-:Y:S01]  /*2c70*/  IADD3 R21, PT, PT, R10, R27, RZ ;  /* 0x0000001b0a157210 */ /* 0x008fe20007ffe0ff */
[----:B------:R-:W-:-:S04]  /*2c80*/  IMAD.IADD R11, R27, 0x1, -R10 ;  /* 0x000000011b0b7824 */ /* 0x000fc800078e0a0a */
[----:B-1----:R-:W-:-:S04]  /*2c90*/  IMAD.WIDE R10, R11, 0x8, R12 ;  /* 0x000000080b0a7825 */ /* 0x002fc800078e020c */
[----:B------:R-:W-:Y:S02]  /*2ca0*/  IMAD.WIDE R20, R21, 0x8, R12 ;  /* 0x0000000815147825 */ /* 0x000fe400078e020c */
[----:B------:R-:W3:Y:S04]  /*2cb0*/  LDG.E.64 R10, desc[UR12][R10.64] ;  /* 0x0000000c0a0a7981 */ /* 0x000ee8000c1e1b00 */
[----:B------:R-:W3:Y:S01]  /*2cc0*/  LDG.E.64 R20, desc[UR12][R20.64] ;  /* 0x0000000c14147981 */ /* 0x000ee2000c1e1b00 */
[----:B----4-:R-:W-:Y:S01]  /*2cd0*/  IMAD.IADD R15, R27, 0x1, -R14 ;  /* 0x000000011b0f7824 */ /* 0x010fe200078e0a0e */
[----:B------:R-:W-:Y:S01]  /*2ce0*/  IADD3 R29, PT, PT, R14, R27, RZ ;  /* 0x0000001b0e1d7210 */ /* 0x000fe20007ffe0ff */
[----:B--2---:R-:W-:-:S04]  /*2cf0*/  IMAD.WIDE.U32 R22, R28, 0x8, R22 ;  /* 0x000000081c167825 */ /* 0x004fc800078e0016 */
[--C-:B------:R-:W-:Y:S01]  /*2d00*/  IMAD.WIDE R14, R15, 0x8, R12.reuse ;  /* 0x000000080f0e7825 */ /* 0x100fe200078e020c */
[----:B------:R-:W2:Y:S03]  /*2d10*/  LDG.E.64 R18, desc[UR12][R22.64] ;  /* 0x0000000c16127981 */ /* 0x000ea6000c1e1b00 */
[----:B------:R-:W-:Y:S02]  /*2d20*/  IMAD.WIDE R12, R29, 0x8, R12 ;  /* 0x000000081d0c7825 */ /* 0x000fe400078e020c */
[----:B------:R-:W4:Y:S04]  /*2d30*/  LDG.E.64 R14, desc[UR12][R14.64] ;  /* 0x0000000c0e0e7981 */ /* 0x000f28000c1e1b00 */
[----:B------:R-:W4:Y:S01]  /*2d40*/  LDG.E.64 R12, desc[UR12][R12.64] ;  /* 0x0000000c0c0c7981 */ /* 0x000f22000c1e1b00 */
[----:B---3--:R-:W-:-:S03]  /*2d50*/  DADD R20, R10, R20 ;  /* 0x000000000a147229 */ /* 0x008fc60000000014 */
[----:B------:R-:W3:Y:S05]  /*2d60*/  LDG.E.64 R10, desc[UR12][R22.64+0x8] ;  /* 0x0000080c160a7981 */ /* 0x000eea000c1e1b00 */
[----:B--2---:R-:W-:Y:S02]  /*2d70*/  DFMA R16, R20, R18, R16 ;  /* 0x000000121410722b */ /* 0x004fe40000000010 */
[----:B----4-:R-:W-:Y:S01]  /*2d80*/  DADD R12, R14, R12 ;  /* 0x000000000e0c7229 */ /* 0x010fe2000000000c */
[----:B------:R-:W-:-:S07]  /*2d90*/  VIADD R28, R28, 0x2 ;  /* 0x000000021c1c7836 */ /* 0x000fce0000000000 */
[----:B---3--:R-:W-:-:S11]  /*2da0*/  DFMA R16, R12, R10, R16 ;  /* 0x0000000a0c10722b */ /* 0x008fd60000000010 */
.L_x_35:
[----:B------:R-:W-:Y:S05]  /*2db0*/  @!P1 BRA `(.L_x_33) ;  /* 0x00000000003c9947 */ /* 0x000fea0003800000 */
[----:B------:R-:W0:Y:S08]  /*2dc0*/  LDC.64 R18, c[0x0][0x3b0] ;  /* 0x0000ec00ff127b82 */ /* 0x000e300000000a00 */
[----:B------:R-:W1:Y:S08]  /*2dd0*/  LDC.64 R12, c[0x0][0x380] ;  /* 0x0000e000ff0c7b82 */ /* 0x000e700000000a00 */
[----:B------:R-:W2:Y:S01]  /*2de0*/  LDC.64 R10, c[0x0][0x3d0] ;  /* 0x0000f400ff0a7b82 */ /* 0x000ea20000000a00 */
[----:B0-----:R-:W-:-:S06]  /*2df0*/  IMAD.WIDE.U32 R18, R28, 0x4, R18 ;  /* 0x000000041c127825 */ /* 0x001fcc00078e0012 */
[----:B------:R-:W3:Y:S01]  /*2e00*/  LDG.E R18, desc[UR12][R18.64] ;  /* 0x0000000c12127981 */ /* 0x000ee2000c1e1900 */
[----:B--2---:R-:W-:-:S06]  /*2e10*/  IMAD.WIDE.U32 R10, R28, 0x8, R10 ;  /* 0x000000081c0a7825 */ /* 0x004fcc00078e000a */
[----:B------:R-:W2:Y:S01]  /*2e20*/  LDG.E.64 R10, desc[UR12][R10.64] ;  /* 0x0000000c0a0a7981 */ /* 0x000ea2000c1e1b00 */
[C---:B---3--:R-:W-:Y:S01]  /*2e30*/  IADD3 R15, PT, PT, -R18.reuse, R27, RZ ;  /* 0x0000001b120f7210 */ /* 0x048fe20007ffe1ff */
[----:B------:R-:W-:-:S04]  /*2e40*/  IMAD.IADD R21, R18, 0x1, R27 ;  /* 0x0000000112157824 */ /* 0x000fc800078e021b */
[----:B-1----:R-:W-:-:S04]  /*2e50*/  IMAD.WIDE R14, R15, 0x8, R12 ;  /* 0x000000080f0e7825 */ /* 0x002fc800078e020c */
[----:B------:R-:W-:Y:S02]  /*2e60*/  IMAD.WIDE R12, R21, 0x8, R12 ;  /* 0x00000008150c7825 */ /* 0x000fe400078e020c */
[----:B------:R-:W3:Y:S04]  /*2e70*/  LDG.E.64 R14, desc[UR12][R14.64] ;  /* 0x0000000c0e0e7981 */ /* 0x000ee8000c1e1b00 */
[----:B------:R-:W3:Y:S02]  /*2e80*/  LDG.E.64 R12, desc[UR12][R12.64] ;  /* 0x0000000c0c0c7981 */ /* 0x000ee4000c1e1b00 */
[----:B---3--:R-:W-:-:S08]  /*2e90*/  DADD R18, R14, R12 ;  /* 0x000000000e127229 */ /* 0x008fd0000000000c */
[----:B--2---:R-:W-:-:S11]  /*2ea0*/  DFMA R16, R18, R10, R16 ;  /* 0x0000000a1210722b */ /* 0x004fd60000000010 */
.L_x_33:
[----:B------:R-:W0:Y:S01]  /*2eb0*/  LDC.64 R14, c[0x0][0x380] ;  /* 0x0000e000ff0e7b82 */ /* 0x000e220000000a00 */
[----:B------:R-:W2:Y:S07]  /*2ec0*/  LDG.E.64 R10, desc[UR12][R6.64] ;  /* 0x0000000c060a7981 */ /* 0x000eae000c1e1b00 */
[----:B------:R-:W1:Y:S01]  /*2ed0*/  LDC.64 R12, c[0x0][0x390] ;  /* 0x0000e400ff0c7b82 */ /* 0x000e620000000a00 */
[----:B0-----:R-:W-:-:S06]  /*2ee0*/  IMAD.WIDE R14, R27, 0x8, R14 ;  /* 0x000000081b0e7825 */ /* 0x001fcc00078e020e */
[----:B------:R-:W2:Y:S01]  /*2ef0*/  LDG.E.64 R14, desc[UR12][R14.64] ;  /* 0x0000000c0e0e7981 */ /* 0x000ea2000c1e1b00 */
[----:B-1----:R-:W-:Y:S01]  /*2f00*/  IMAD.WIDE R12, R27, 0x8, R12 ;  /* 0x000000081b0c7825 */ /* 0x002fe200078e020c */
[----:B--2---:R-:W-:-:S07]  /*2f10*/  DFMA R10, -R14, R10, R16 ;  /* 0x0000000a0e0a722b */ /* 0x004fce0000000110 */
[----:B------:R0:W-:Y:S04]  /*2f20*/  STG.E.64 desc[UR12][R12.64], R10 ;  /* 0x0000000a0c007986 */ /* 0x0001e8000c101b0c */
[----:B------:R-:W2:Y:S01]  /*2f30*/  LDG.E R17, desc[UR12][R8.64] ;  /* 0x0000000c08117981 */ /* 0x000ea2000c1e1900 */
[----:B------:R-:W-:-:S04]  /*2f40*/  IADD3 R0, PT, PT, R0, UR4, RZ ;  /* 0x0000000400007c10 */ /* 0x000fc8000fffe0ff */
[----:B--2---:R-:W-:-:S13]  /*2f50*/  ISETP.GE.AND P0, PT, R0, R17, PT ;  /* 0x000000110000720c */ /* 0x004fda0003f06270 */
[----:B0-----:R-:W-:Y:S05]  /*2f60*/  @!P0 BRA `(.L_x_36) ;  /* 0xffffffd000c08947 */ /* 0x001fea000383ffff */
[----:B------:R-:W-:Y:S05]  /*2f70*/  EXIT ;  /* 0x000000000000794d */ /* 0x000fea0003800000 */
.L_x_37:
        /* <DEDUP_REMOVED lines=16> */
.L_x_41:


//--------------------- .nv.shared.reserved.0     --------------------------
	.section	.nv.shared.reserved.0,"aw",@nobits
	.weak		__nv_reservedSMEM_offset_0_alias
	.size		__nv_reservedSMEM_offset_0_alias, 0, 64
	.other		__nv_reservedSMEM_offset_0_alias,@"STO_CUDA_RESERVED_SHARED STV_DEFAULT"
__nv_reservedSMEM_offset_0_alias:
	.zero		0
	.zero		64


//--------------------- .nv.constant0.Max         --------------------------
	.section	.nv.constant0.Max,"a",@progbits
	.sectionflags	@""
	.align	4
.nv.constant0.Max:
	.zero		924


//--------------------- .nv.constant0.Delta       --------------------------
	.section	.nv.constant0.Delta,"a",@progbits
	.sectionflags	@""
	.align	4
.nv.constant0.Delta:
	.zero		940


//--------------------- .nv.constant0.Copy        --------------------------
	.section	.nv.constant0.Copy,"a",@progbits
	.sectionflags	@""
	.align	4
.nv.constant0.Copy:
	.zero		924


//--------------------- .nv.constant0.LaplaceSolver --------------------------
	.section	.nv.constant0.LaplaceSolver,"a",@progbits
	.sectionflags	@""
	.align	4
.nv.constant0.LaplaceSolver:
	.zero		988


//--------------------- SYMBOLS --------------------------

	.type		.nv.reservedSmem.offset0,@object
	.size		.nv.reservedSmem.offset0,0x4
